//
// Generated by NVIDIA NVVM Compiler
//
// Compiler Build ID: CL-36424714
// Cuda compilation tools, release 13.0, V13.0.88
// Based on NVVM 20.0.0
//

.version 9.0
.target sm_100
.address_size 64

	// .globl	_Z5sobelPhS_jjj
.const .align 1 .b8 mask[50] = {255, 252, 250, 252, 255, 254, 248, 244, 248, 254, 0, 0, 0, 0, 0, 2, 8, 12, 8, 2, 1, 4, 6, 4, 1, 255, 254, 0, 2, 1, 252, 248, 0, 8, 4, 250, 244, 0, 12, 6, 252, 248, 0, 8, 4, 255, 254, 0, 2, 1};
// _ZZ5sobelPhS_jjjE3val has been demoted
// _ZZ5sobelPhS_jjjE5r_mat has been demoted
// _ZZ5sobelPhS_jjjE5g_mat has been demoted
// _ZZ5sobelPhS_jjjE5b_mat has been demoted

.visible .entry _Z5sobelPhS_jjj(
	.param .u64 .ptr .align 1 _Z5sobelPhS_jjj_param_0,
	.param .u64 .ptr .align 1 _Z5sobelPhS_jjj_param_1,
	.param .u32 _Z5sobelPhS_jjj_param_2,
	.param .u32 _Z5sobelPhS_jjj_param_3,
	.param .u32 _Z5sobelPhS_jjj_param_4
)
{
	.reg .pred 	%p<64>;
	.reg .b16 	%rs<46>;
	.reg .b32 	%r<579>;
	.reg .b32 	%f<19>;
	.reg .b64 	%rd<134>;
	// demoted variable
	.shared .align 4 .b8 _ZZ5sobelPhS_jjjE3val[3072];
	// demoted variable
	.shared .align 1 .b8 _ZZ5sobelPhS_jjjE5r_mat[660];
	// demoted variable
	.shared .align 1 .b8 _ZZ5sobelPhS_jjjE5g_mat[660];
	// demoted variable
	.shared .align 1 .b8 _ZZ5sobelPhS_jjjE5b_mat[660];
	ld.param.u64 	%rd5, [_Z5sobelPhS_jjj_param_0];
	ld.param.u32 	%r256, [_Z5sobelPhS_jjj_param_3];
	ld.param.u32 	%r257, [_Z5sobelPhS_jjj_param_4];
	cvta.to.global.u64 	%rd1, %rd5;
	mov.u32 	%r258, %ctaid.x;
	mov.u32 	%r259, %ntid.x;
	mov.u32 	%r1, %tid.x;
	mad.lo.s32 	%r2, %r258, %r259, %r1;
	setp.ge.u32 	%p6, %r2, %r256;
	@%p6 bra 	$L__BB0_58;
	ld.param.u32 	%r382, [_Z5sobelPhS_jjj_param_2];
	mov.u32 	%r3, %ctaid.y;
	add.s32 	%r4, %r2, 2;
	setp.lt.s32 	%p7, %r2, -2;
	setp.ge.s32 	%p8, %r4, %r256;
	or.pred  	%p1, %p7, %p8;
	add.s32 	%r260, %r2, -2;
	setp.lt.s32 	%p9, %r2, 2;
	setp.ge.s32 	%p10, %r260, %r256;
	or.pred  	%p2, %p9, %p10;
	add.s32 	%r5, %r3, -2;
	setp.lt.u32 	%p11, %r3, 2;
	setp.ge.s32 	%p12, %r5, %r382;
	or.pred  	%p13, %p11, %p12;
	mov.u32 	%r261, _ZZ5sobelPhS_jjjE5r_mat;
	add.s32 	%r6, %r261, %r1;
	mov.u32 	%r262, _ZZ5sobelPhS_jjjE5g_mat;
	add.s32 	%r7, %r262, %r1;
	mov.u32 	%r263, _ZZ5sobelPhS_jjjE5b_mat;
	add.s32 	%r8, %r263, %r1;
	@%p13 bra 	$L__BB0_7;
	setp.gt.u32 	%p14, %r1, 1;
	mad.lo.s32 	%r9, %r5, %r256, %r2;
	mul.lo.s32 	%r10, %r9, %r257;
	add.s32 	%r264, %r10, 2;
	cvt.u64.u32 	%rd6, %r264;
	add.s64 	%rd7, %rd1, %rd6;
	ld.global.u8 	%rs1, [%rd7];
	st.shared.u8 	[%r6+2], %rs1;
	add.s32 	%r265, %r10, 1;
	cvt.u64.u32 	%rd8, %r265;
	add.s64 	%rd9, %rd1, %rd8;
	ld.global.u8 	%rs2, [%rd9];
	st.shared.u8 	[%r7+2], %rs2;
	cvt.u64.u32 	%rd10, %r10;
	add.s64 	%rd11, %rd1, %rd10;
	ld.global.u8 	%rs3, [%rd11];
	st.shared.u8 	[%r8+2], %rs3;
	@%p14 bra 	$L__BB0_5;
	@%p2 bra 	$L__BB0_7;
	add.s32 	%r270, %r9, -2;
	mul.lo.s32 	%r271, %r270, %r257;
	add.s32 	%r272, %r271, 2;
	cvt.u64.u32 	%rd18, %r272;
	add.s64 	%rd19, %rd1, %rd18;
	ld.global.u8 	%rs7, [%rd19];
	st.shared.u8 	[%r6], %rs7;
	add.s32 	%r273, %r271, 1;
	cvt.u64.u32 	%rd20, %r273;
	add.s64 	%rd21, %rd1, %rd20;
	ld.global.u8 	%rs8, [%rd21];
	st.shared.u8 	[%r7], %rs8;
	cvt.u64.u32 	%rd22, %r271;
	add.s64 	%rd23, %rd1, %rd22;
	ld.global.u8 	%rs9, [%rd23];
	st.shared.u8 	[%r8], %rs9;
	bra.uni 	$L__BB0_7;
$L__BB0_5:
	setp.lt.u32 	%p15, %r1, 126;
	or.pred  	%p16, %p15, %p1;
	@%p16 bra 	$L__BB0_7;
	shl.b32 	%r266, %r257, 1;
	add.s32 	%r267, %r10, %r266;
	add.s32 	%r268, %r267, 2;
	cvt.u64.u32 	%rd12, %r268;
	add.s64 	%rd13, %rd1, %rd12;
	ld.global.u8 	%rs4, [%rd13];
	st.shared.u8 	[%r6+4], %rs4;
	add.s32 	%r269, %r267, 1;
	cvt.u64.u32 	%rd14, %r269;
	add.s64 	%rd15, %rd1, %rd14;
	ld.global.u8 	%rs5, [%rd15];
	st.shared.u8 	[%r7+4], %rs5;
	cvt.u64.u32 	%rd16, %r267;
	add.s64 	%rd17, %rd1, %rd16;
	ld.global.u8 	%rs6, [%rd17];
	st.shared.u8 	[%r8+4], %rs6;
$L__BB0_7:
	ld.param.u32 	%r383, [_Z5sobelPhS_jjj_param_2];
	setp.eq.s32 	%p17, %r3, 0;
	setp.gt.s32 	%p18, %r3, %r383;
	or.pred  	%p19, %p17, %p18;
	@%p19 bra 	$L__BB0_13;
	setp.lt.u32 	%p20, %r1, 2;
	add.s32 	%r274, %r3, -1;
	mad.lo.s32 	%r11, %r274, %r256, %r2;
	mul.lo.s32 	%r12, %r11, %r257;
	add.s32 	%r275, %r12, 2;
	cvt.u64.u32 	%rd24, %r275;
	add.s64 	%rd25, %rd1, %rd24;
	ld.global.u8 	%rs10, [%rd25];
	st.shared.u8 	[%r6+134], %rs10;
	add.s32 	%r276, %r12, 1;
	cvt.u64.u32 	%rd26, %r276;
	add.s64 	%rd27, %rd1, %rd26;
	ld.global.u8 	%rs11, [%rd27];
	st.shared.u8 	[%r7+134], %rs11;
	cvt.u64.u32 	%rd28, %r12;
	add.s64 	%rd29, %rd1, %rd28;
	ld.global.u8 	%rs12, [%rd29];
	st.shared.u8 	[%r8+134], %rs12;
	@%p20 bra 	$L__BB0_11;
	setp.lt.u32 	%p21, %r1, 126;
	or.pred  	%p22, %p21, %p1;
	@%p22 bra 	$L__BB0_13;
	shl.b32 	%r277, %r257, 1;
	add.s32 	%r278, %r12, %r277;
	add.s32 	%r279, %r278, 2;
	cvt.u64.u32 	%rd30, %r279;
	add.s64 	%rd31, %rd1, %rd30;
	ld.global.u8 	%rs13, [%rd31];
	st.shared.u8 	[%r6+136], %rs13;
	add.s32 	%r280, %r278, 1;
	cvt.u64.u32 	%rd32, %r280;
	add.s64 	%rd33, %rd1, %rd32;
	ld.global.u8 	%rs14, [%rd33];
	st.shared.u8 	[%r7+136], %rs14;
	cvt.u64.u32 	%rd34, %r278;
	add.s64 	%rd35, %rd1, %rd34;
	ld.global.u8 	%rs15, [%rd35];
	st.shared.u8 	[%r8+136], %rs15;
	bra.uni 	$L__BB0_13;
$L__BB0_11:
	@%p2 bra 	$L__BB0_13;
	add.s32 	%r281, %r11, -2;
	mul.lo.s32 	%r282, %r281, %r257;
	add.s32 	%r283, %r282, 2;
	cvt.u64.u32 	%rd36, %r283;
	add.s64 	%rd37, %rd1, %rd36;
	ld.global.u8 	%rs16, [%rd37];
	st.shared.u8 	[%r6+132], %rs16;
	add.s32 	%r284, %r282, 1;
	cvt.u64.u32 	%rd38, %r284;
	add.s64 	%rd39, %rd1, %rd38;
	ld.global.u8 	%rs17, [%rd39];
	st.shared.u8 	[%r7+132], %rs17;
	cvt.u64.u32 	%rd40, %r282;
	add.s64 	%rd41, %rd1, %rd40;
	ld.global.u8 	%rs18, [%rd41];
	st.shared.u8 	[%r8+132], %rs18;
$L__BB0_13:
	ld.param.u32 	%r384, [_Z5sobelPhS_jjj_param_2];
	setp.ge.s32 	%p23, %r3, %r384;
	@%p23 bra 	$L__BB0_19;
	setp.lt.u32 	%p24, %r1, 2;
	mad.lo.s32 	%r13, %r3, %r256, %r2;
	mul.lo.s32 	%r14, %r13, %r257;
	add.s32 	%r285, %r14, 2;
	cvt.u64.u32 	%rd42, %r285;
	add.s64 	%rd43, %rd1, %rd42;
	ld.global.u8 	%rs19, [%rd43];
	st.shared.u8 	[%r6+266], %rs19;
	add.s32 	%r286, %r14, 1;
	cvt.u64.u32 	%rd44, %r286;
	add.s64 	%rd45, %rd1, %rd44;
	ld.global.u8 	%rs20, [%rd45];
	st.shared.u8 	[%r7+266], %rs20;
	cvt.u64.u32 	%rd46, %r14;
	add.s64 	%rd47, %rd1, %rd46;
	ld.global.u8 	%rs21, [%rd47];
	st.shared.u8 	[%r8+266], %rs21;
	@%p24 bra 	$L__BB0_17;
	setp.lt.u32 	%p25, %r1, 126;
	or.pred  	%p26, %p25, %p1;
	@%p26 bra 	$L__BB0_19;
	shl.b32 	%r287, %r257, 1;
	add.s32 	%r288, %r14, %r287;
	add.s32 	%r289, %r288, 2;
	cvt.u64.u32 	%rd48, %r289;
	add.s64 	%rd49, %rd1, %rd48;
	ld.global.u8 	%rs22, [%rd49];
	st.shared.u8 	[%r6+268], %rs22;
	add.s32 	%r290, %r288, 1;
	cvt.u64.u32 	%rd50, %r290;
	add.s64 	%rd51, %rd1, %rd50;
	ld.global.u8 	%rs23, [%rd51];
	st.shared.u8 	[%r7+268], %rs23;
	cvt.u64.u32 	%rd52, %r288;
	add.s64 	%rd53, %rd1, %rd52;
	ld.global.u8 	%rs24, [%rd53];
	st.shared.u8 	[%r8+268], %rs24;
	bra.uni 	$L__BB0_19;
$L__BB0_17:
	@%p2 bra 	$L__BB0_19;
	add.s32 	%r291, %r13, -2;
	mul.lo.s32 	%r292, %r291, %r257;
	add.s32 	%r293, %r292, 2;
	cvt.u64.u32 	%rd54, %r293;
	add.s64 	%rd55, %rd1, %rd54;
	ld.global.u8 	%rs25, [%rd55];
	st.shared.u8 	[%r6+264], %rs25;
	add.s32 	%r294, %r292, 1;
	cvt.u64.u32 	%rd56, %r294;
	add.s64 	%rd57, %rd1, %rd56;
	ld.global.u8 	%rs26, [%rd57];
	st.shared.u8 	[%r7+264], %rs26;
	cvt.u64.u32 	%rd58, %r292;
	add.s64 	%rd59, %rd1, %rd58;
	ld.global.u8 	%rs27, [%rd59];
	st.shared.u8 	[%r8+264], %rs27;
$L__BB0_19:
	ld.param.u32 	%r385, [_Z5sobelPhS_jjj_param_2];
	add.s32 	%r15, %r3, 1;
	setp.ge.s32 	%p27, %r15, %r385;
	@%p27 bra 	$L__BB0_25;
	setp.lt.u32 	%p28, %r1, 2;
	mad.lo.s32 	%r16, %r15, %r256, %r2;
	mul.lo.s32 	%r17, %r16, %r257;
	add.s32 	%r295, %r17, 2;
	cvt.u64.u32 	%rd60, %r295;
	add.s64 	%rd61, %rd1, %rd60;
	ld.global.u8 	%rs28, [%rd61];
	st.shared.u8 	[%r6+398], %rs28;
	add.s32 	%r296, %r17, 1;
	cvt.u64.u32 	%rd62, %r296;
	add.s64 	%rd63, %rd1, %rd62;
	ld.global.u8 	%rs29, [%rd63];
	st.shared.u8 	[%r7+398], %rs29;
	cvt.u64.u32 	%rd64, %r17;
	add.s64 	%rd65, %rd1, %rd64;
	ld.global.u8 	%rs30, [%rd65];
	st.shared.u8 	[%r8+398], %rs30;
	@%p28 bra 	$L__BB0_23;
	setp.lt.u32 	%p29, %r1, 126;
	or.pred  	%p30, %p29, %p1;
	@%p30 bra 	$L__BB0_25;
	shl.b32 	%r297, %r257, 1;
	add.s32 	%r298, %r17, %r297;
	add.s32 	%r299, %r298, 2;
	cvt.u64.u32 	%rd66, %r299;
	add.s64 	%rd67, %rd1, %rd66;
	ld.global.u8 	%rs31, [%rd67];
	st.shared.u8 	[%r6+400], %rs31;
	add.s32 	%r300, %r298, 1;
	cvt.u64.u32 	%rd68, %r300;
	add.s64 	%rd69, %rd1, %rd68;
	ld.global.u8 	%rs32, [%rd69];
	st.shared.u8 	[%r7+400], %rs32;
	cvt.u64.u32 	%rd70, %r298;
	add.s64 	%rd71, %rd1, %rd70;
	ld.global.u8 	%rs33, [%rd71];
	st.shared.u8 	[%r8+400], %rs33;
	bra.uni 	$L__BB0_25;
$L__BB0_23:
	@%p2 bra 	$L__BB0_25;
	add.s32 	%r301, %r16, -2;
	mul.lo.s32 	%r302, %r301, %r257;
	add.s32 	%r303, %r302, 2;
	cvt.u64.u32 	%rd72, %r303;
	add.s64 	%rd73, %rd1, %rd72;
	ld.global.u8 	%rs34, [%rd73];
	st.shared.u8 	[%r6+396], %rs34;
	add.s32 	%r304, %r302, 1;
	cvt.u64.u32 	%rd74, %r304;
	add.s64 	%rd75, %rd1, %rd74;
	ld.global.u8 	%rs35, [%rd75];
	st.shared.u8 	[%r7+396], %rs35;
	cvt.u64.u32 	%rd76, %r302;
	add.s64 	%rd77, %rd1, %rd76;
	ld.global.u8 	%rs36, [%rd77];
	st.shared.u8 	[%r8+396], %rs36;
$L__BB0_25:
	ld.param.u32 	%r386, [_Z5sobelPhS_jjj_param_2];
	add.s32 	%r18, %r3, 2;
	setp.ge.s32 	%p31, %r18, %r386;
	@%p31 bra 	$L__BB0_31;
	setp.lt.u32 	%p32, %r1, 2;
	mad.lo.s32 	%r19, %r18, %r256, %r2;
	mul.lo.s32 	%r20, %r19, %r257;
	add.s32 	%r305, %r20, 2;
	cvt.u64.u32 	%rd78, %r305;
	add.s64 	%rd79, %rd1, %rd78;
	ld.global.u8 	%rs37, [%rd79];
	st.shared.u8 	[%r6+530], %rs37;
	add.s32 	%r306, %r20, 1;
	cvt.u64.u32 	%rd80, %r306;
	add.s64 	%rd81, %rd1, %rd80;
	ld.global.u8 	%rs38, [%rd81];
	st.shared.u8 	[%r7+530], %rs38;
	cvt.u64.u32 	%rd82, %r20;
	add.s64 	%rd83, %rd1, %rd82;
	ld.global.u8 	%rs39, [%rd83];
	st.shared.u8 	[%r8+530], %rs39;
	@%p32 bra 	$L__BB0_29;
	setp.lt.u32 	%p33, %r1, 126;
	or.pred  	%p34, %p33, %p1;
	@%p34 bra 	$L__BB0_31;
	shl.b32 	%r307, %r257, 1;
	add.s32 	%r308, %r20, %r307;
	add.s32 	%r309, %r308, 2;
	cvt.u64.u32 	%rd84, %r309;
	add.s64 	%rd85, %rd1, %rd84;
	ld.global.u8 	%rs40, [%rd85];
	st.shared.u8 	[%r6+532], %rs40;
	add.s32 	%r310, %r308, 1;
	cvt.u64.u32 	%rd86, %r310;
	add.s64 	%rd87, %rd1, %rd86;
	ld.global.u8 	%rs41, [%rd87];
	st.shared.u8 	[%r7+532], %rs41;
	cvt.u64.u32 	%rd88, %r308;
	add.s64 	%rd89, %rd1, %rd88;
	ld.global.u8 	%rs42, [%rd89];
	st.shared.u8 	[%r8+532], %rs42;
	bra.uni 	$L__BB0_31;
$L__BB0_29:
	@%p2 bra 	$L__BB0_31;
	add.s32 	%r311, %r19, -2;
	mul.lo.s32 	%r312, %r311, %r257;
	add.s32 	%r313, %r312, 2;
	cvt.u64.u32 	%rd90, %r313;
	add.s64 	%rd91, %rd1, %rd90;
	ld.global.u8 	%rs43, [%rd91];
	st.shared.u8 	[%r6+528], %rs43;
	add.s32 	%r314, %r312, 1;
	cvt.u64.u32 	%rd92, %r314;
	add.s64 	%rd93, %rd1, %rd92;
	ld.global.u8 	%rs44, [%rd93];
	st.shared.u8 	[%r7+528], %rs44;
	cvt.u64.u32 	%rd94, %r312;
	add.s64 	%rd95, %rd1, %rd94;
	ld.global.u8 	%rs45, [%rd95];
	st.shared.u8 	[%r8+528], %rs45;
$L__BB0_31:
	setp.ge.s32 	%p35, %r4, %r256;
	setp.lt.s32 	%p36, %r2, -2;
	bar.sync 	0;
	shl.b32 	%r317, %r1, 2;
	mov.u32 	%r318, _ZZ5sobelPhS_jjjE3val;
	add.s32 	%r21, %r318, %r317;
	mov.b32 	%r436, 0;
	st.shared.u32 	[%r21+1024], %r436;
	st.shared.u32 	[%r21+512], %r436;
	st.shared.u32 	[%r21], %r436;
	add.s32 	%r319, %r2, 1;
	setp.lt.s32 	%p37, %r2, -1;
	setp.ge.s32 	%p38, %r319, %r256;
	or.pred  	%p3, %p37, %p38;
	or.pred  	%p4, %p36, %p35;
	add.s32 	%r320, %r1, 2;
	add.s32 	%r486, %r261, %r320;
	add.s32 	%r485, %r263, %r320;
	add.s32 	%r484, %r262, %r320;
	mov.b32 	%r408, -2;
	mov.u64 	%rd97, mask;
	mov.u32 	%r389, %r484;
	mov.u32 	%r390, %r485;
	mov.u32 	%r391, %r486;
	mov.u32 	%r392, %r3;
	mov.u32 	%r437, %r436;
	mov.u32 	%r438, %r436;
$L__BB0_32:
	ld.param.u32 	%r387, [_Z5sobelPhS_jjj_param_2];
	setp.lt.s32 	%p39, %r2, 2;
	add.s32 	%r324, %r2, -2;
	setp.ge.s32 	%p40, %r324, %r256;
	or.pred  	%p5, %p39, %p40;
	add.s32 	%r325, %r392, -2;
	setp.lt.s32 	%p41, %r325, 0;
	setp.ge.s32 	%p42, %r325, %r387;
	or.pred  	%p43, %p41, %p42;
	@%p43 bra 	$L__BB0_43;
	cvt.s64.s32 	%rd96, %r408;
	add.s64 	%rd98, %rd97, %rd96;
	add.s64 	%rd2, %rd98, 12;
	@%p5 bra 	$L__BB0_35;
	ld.shared.u8 	%r326, [%r391+-2];
	ld.const.s8 	%r327, [%rd2+-10];
	mad.lo.s32 	%r438, %r327, %r326, %r438;
	st.shared.u32 	[%r21+1024], %r438;
	ld.shared.u8 	%r328, [%r389+-2];
	mad.lo.s32 	%r437, %r327, %r328, %r437;
	st.shared.u32 	[%r21+512], %r437;
	ld.shared.u8 	%r329, [%r390+-2];
	mad.lo.s32 	%r436, %r327, %r329, %r436;
	st.shared.u32 	[%r21], %r436;
$L__BB0_35:
	setp.lt.s32 	%p44, %r2, 1;
	setp.gt.s32 	%p45, %r2, %r256;
	or.pred  	%p46, %p44, %p45;
	@%p46 bra 	$L__BB0_37;
	ld.shared.u8 	%r330, [%r391+-1];
	ld.const.s8 	%r331, [%rd98+7];
	mad.lo.s32 	%r438, %r331, %r330, %r438;
	st.shared.u32 	[%r21+1024], %r438;
	ld.shared.u8 	%r332, [%r389+-1];
	mad.lo.s32 	%r437, %r331, %r332, %r437;
	st.shared.u32 	[%r21+512], %r437;
	ld.shared.u8 	%r333, [%r390+-1];
	mad.lo.s32 	%r436, %r331, %r333, %r436;
	st.shared.u32 	[%r21], %r436;
$L__BB0_37:
	setp.lt.s32 	%p47, %r2, 0;
	setp.ge.s32 	%p48, %r2, %r256;
	or.pred  	%p49, %p47, %p48;
	@%p49 bra 	$L__BB0_39;
	ld.shared.u8 	%r334, [%r391];
	cvt.s64.s32 	%rd102, %r408;
	add.s64 	%rd104, %rd97, %rd102;
	ld.const.s8 	%r335, [%rd104+12];
	mad.lo.s32 	%r438, %r335, %r334, %r438;
	st.shared.u32 	[%r21+1024], %r438;
	ld.shared.u8 	%r336, [%r389];
	mad.lo.s32 	%r437, %r335, %r336, %r437;
	st.shared.u32 	[%r21+512], %r437;
	ld.shared.u8 	%r337, [%r390];
	mad.lo.s32 	%r436, %r335, %r337, %r436;
	st.shared.u32 	[%r21], %r436;
$L__BB0_39:
	@%p3 bra 	$L__BB0_41;
	ld.shared.u8 	%r338, [%r391+1];
	cvt.s64.s32 	%rd105, %r408;
	add.s64 	%rd107, %rd97, %rd105;
	ld.const.s8 	%r339, [%rd107+17];
	mad.lo.s32 	%r438, %r339, %r338, %r438;
	st.shared.u32 	[%r21+1024], %r438;
	ld.shared.u8 	%r340, [%r389+1];
	mad.lo.s32 	%r437, %r339, %r340, %r437;
	st.shared.u32 	[%r21+512], %r437;
	ld.shared.u8 	%r341, [%r390+1];
	mad.lo.s32 	%r436, %r339, %r341, %r436;
	st.shared.u32 	[%r21], %r436;
$L__BB0_41:
	@%p4 bra 	$L__BB0_43;
	ld.shared.u8 	%r342, [%r391+2];
	cvt.s64.s32 	%rd108, %r408;
	add.s64 	%rd110, %rd97, %rd108;
	ld.const.s8 	%r343, [%rd110+22];
	mad.lo.s32 	%r438, %r343, %r342, %r438;
	st.shared.u32 	[%r21+1024], %r438;
	ld.shared.u8 	%r344, [%r389+2];
	mad.lo.s32 	%r437, %r343, %r344, %r437;
	st.shared.u32 	[%r21+512], %r437;
	ld.shared.u8 	%r345, [%r390+2];
	mad.lo.s32 	%r436, %r343, %r345, %r436;
	st.shared.u32 	[%r21], %r436;
$L__BB0_43:
	add.s32 	%r408, %r408, 1;
	add.s32 	%r392, %r392, 1;
	add.s32 	%r391, %r391, 132;
	add.s32 	%r390, %r390, 132;
	add.s32 	%r389, %r389, 132;
	setp.ne.s32 	%p50, %r408, 3;
	@%p50 bra 	$L__BB0_32;
	mov.b32 	%r531, 0;
	st.shared.u32 	[%r21+2560], %r531;
	st.shared.u32 	[%r21+2048], %r531;
	st.shared.u32 	[%r21+1536], %r531;
	mov.b32 	%r503, -2;
	mov.u64 	%rd112, mask;
	mov.u32 	%r487, %r3;
	mov.u32 	%r532, %r531;
	mov.u32 	%r533, %r531;
$L__BB0_45:
	ld.param.u32 	%r388, [_Z5sobelPhS_jjj_param_2];
	add.s32 	%r348, %r487, -2;
	setp.lt.s32 	%p51, %r348, 0;
	setp.ge.s32 	%p52, %r348, %r388;
	or.pred  	%p53, %p51, %p52;
	@%p53 bra 	$L__BB0_56;
	cvt.s64.s32 	%rd111, %r503;
	add.s64 	%rd113, %rd112, %rd111;
	add.s64 	%rd3, %rd113, 47;
	@%p5 bra 	$L__BB0_48;
	ld.shared.u8 	%r349, [%r486+-2];
	ld.const.s8 	%r350, [%rd3+-20];
	mad.lo.s32 	%r533, %r350, %r349, %r533;
	st.shared.u32 	[%r21+2560], %r533;
	ld.shared.u8 	%r351, [%r484+-2];
	mad.lo.s32 	%r532, %r350, %r351, %r532;
	st.shared.u32 	[%r21+2048], %r532;
	ld.shared.u8 	%r352, [%r485+-2];
	mad.lo.s32 	%r531, %r350, %r352, %r531;
	st.shared.u32 	[%r21+1536], %r531;
$L__BB0_48:
	setp.lt.s32 	%p54, %r2, 1;
	setp.gt.s32 	%p55, %r2, %r256;
	or.pred  	%p56, %p54, %p55;
	@%p56 bra 	$L__BB0_50;
	ld.shared.u8 	%r353, [%r486+-1];
	ld.const.s8 	%r354, [%rd113+32];
	mad.lo.s32 	%r533, %r354, %r353, %r533;
	st.shared.u32 	[%r21+2560], %r533;
	ld.shared.u8 	%r355, [%r484+-1];
	mad.lo.s32 	%r532, %r354, %r355, %r532;
	st.shared.u32 	[%r21+2048], %r532;
	ld.shared.u8 	%r356, [%r485+-1];
	mad.lo.s32 	%r531, %r354, %r356, %r531;
	st.shared.u32 	[%r21+1536], %r531;
$L__BB0_50:
	setp.lt.s32 	%p57, %r2, 0;
	setp.ge.s32 	%p58, %r2, %r256;
	or.pred  	%p59, %p57, %p58;
	@%p59 bra 	$L__BB0_52;
	ld.shared.u8 	%r357, [%r486];
	cvt.s64.s32 	%rd117, %r503;
	add.s64 	%rd119, %rd112, %rd117;
	ld.const.s8 	%r358, [%rd119+37];
	mad.lo.s32 	%r533, %r358, %r357, %r533;
	st.shared.u32 	[%r21+2560], %r533;
	ld.shared.u8 	%r359, [%r484];
	mad.lo.s32 	%r532, %r358, %r359, %r532;
	st.shared.u32 	[%r21+2048], %r532;
	ld.shared.u8 	%r360, [%r485];
	mad.lo.s32 	%r531, %r358, %r360, %r531;
	st.shared.u32 	[%r21+1536], %r531;
$L__BB0_52:
	@%p3 bra 	$L__BB0_54;
	ld.shared.u8 	%r361, [%r486+1];
	cvt.s64.s32 	%rd120, %r503;
	add.s64 	%rd122, %rd112, %rd120;
	ld.const.s8 	%r362, [%rd122+42];
	mad.lo.s32 	%r533, %r362, %r361, %r533;
	st.shared.u32 	[%r21+2560], %r533;
	ld.shared.u8 	%r363, [%r484+1];
	mad.lo.s32 	%r532, %r362, %r363, %r532;
	st.shared.u32 	[%r21+2048], %r532;
	ld.shared.u8 	%r364, [%r485+1];
	mad.lo.s32 	%r531, %r362, %r364, %r531;
	st.shared.u32 	[%r21+1536], %r531;
$L__BB0_54:
	@%p4 bra 	$L__BB0_56;
	ld.shared.u8 	%r365, [%r486+2];
	cvt.s64.s32 	%rd123, %r503;
	add.s64 	%rd125, %rd112, %rd123;
	ld.const.s8 	%r366, [%rd125+47];
	mad.lo.s32 	%r533, %r366, %r365, %r533;
	st.shared.u32 	[%r21+2560], %r533;
	ld.shared.u8 	%r367, [%r484+2];
	mad.lo.s32 	%r532, %r366, %r367, %r532;
	st.shared.u32 	[%r21+2048], %r532;
	ld.shared.u8 	%r368, [%r485+2];
	mad.lo.s32 	%r531, %r366, %r368, %r531;
	st.shared.u32 	[%r21+1536], %r531;
$L__BB0_56:
	add.s32 	%r503, %r503, 1;
	add.s32 	%r487, %r487, 1;
	add.s32 	%r486, %r486, 132;
	add.s32 	%r485, %r485, 132;
	add.s32 	%r484, %r484, 132;
	setp.ne.s32 	%p60, %r503, 3;
	@%p60 bra 	$L__BB0_45;
	ld.param.u64 	%rd133, [_Z5sobelPhS_jjj_param_1];
	cvta.to.global.u64 	%rd126, %rd133;
	mul.lo.s32 	%r369, %r438, %r438;
	cvt.rn.f32.u32 	%f1, %r369;
	mul.lo.s32 	%r370, %r437, %r437;
	cvt.rn.f32.u32 	%f2, %r370;
	mul.lo.s32 	%r371, %r436, %r436;
	cvt.rn.f32.u32 	%f3, %r371;
	mul.lo.s32 	%r372, %r533, %r533;
	cvt.rn.f32.u32 	%f4, %r372;
	add.f32 	%f5, %f1, %f4;
	mul.lo.s32 	%r373, %r532, %r532;
	cvt.rn.f32.u32 	%f6, %r373;
	add.f32 	%f7, %f2, %f6;
	mul.lo.s32 	%r374, %r531, %r531;
	cvt.rn.f32.u32 	%f8, %r374;
	add.f32 	%f9, %f3, %f8;
	sqrt.rn.f32 	%f10, %f5;
	mul.f32 	%f11, %f10, 0f3E000000;
	sqrt.rn.f32 	%f12, %f7;
	mul.f32 	%f13, %f12, 0f3E000000;
	sqrt.rn.f32 	%f14, %f9;
	mul.f32 	%f15, %f14, 0f3E000000;
	setp.gt.f32 	%p61, %f11, 0f437F0000;
	selp.f32 	%f16, 0f437F0000, %f11, %p61;
	cvt.rzi.u32.f32 	%r375, %f16;
	setp.gt.f32 	%p62, %f13, 0f437F0000;
	selp.f32 	%f17, 0f437F0000, %f13, %p62;
	cvt.rzi.u32.f32 	%r376, %f17;
	setp.gt.f32 	%p63, %f15, 0f437F0000;
	selp.f32 	%f18, 0f437F0000, %f15, %p63;
	cvt.rzi.u32.f32 	%r377, %f18;
	mad.lo.s32 	%r378, %r256, %r3, %r2;
	mul.lo.s32 	%r379, %r378, %r257;
	add.s32 	%r380, %r379, 2;
	cvt.u64.u32 	%rd127, %r380;
	add.s64 	%rd128, %rd126, %rd127;
	st.global.u8 	[%rd128], %r375;
	add.s32 	%r381, %r379, 1;
	cvt.u64.u32 	%rd129, %r381;
	add.s64 	%rd130, %rd126, %rd129;
	st.global.u8 	[%rd130], %r376;
	cvt.u64.u32 	%rd131, %r379;
	add.s64 	%rd132, %rd126, %rd131;
	st.global.u8 	[%rd132], %r377;
$L__BB0_58:
	ret;

}


// ===== COMPILED SASS (sm_100) =====

	.target	sm_100

	.elftype	@"ET_EXEC"


//--------------------- .note.nv.tkinfo           --------------------------
	.section	.note.nv.tkinfo,"",@"SHT_NOTE"
	.sectionflags	@"SHF_NOTE_NV_TKINFO"
	.tkinfo
        /*0018*/ 	.word	0x00000002
        /*0030*/ 	.string	""
        /*0030*/ 	.string	"ptxas"
        /*0030*/ 	.string	"Cuda compilation tools, release 13.0, V13.0.88"
        /*0030*/ 	.string	"Build cuda_13.0.r13.0/compiler.36424714_0"
        /*0030*/ 	.string	"-arch sm_100 -m 64 "



//--------------------- .note.nv.cuinfo           --------------------------
	.section	.note.nv.cuinfo,"",@"SHT_NOTE"
	.sectionflags	@"SHF_NOTE_NV_CUINFO"
        /*0018*/ 	.short	0x0002
        /*001a*/ 	.short	0x0064
        /*001c*/ 	.short	0x0082
	.zero		2


//--------------------- .nv.info                  --------------------------
	.section	.nv.info,"",@"SHT_CUDA_INFO"
	.align	4


	//----- nvinfo : EIATTR_REGCOUNT
	.align		4
        /*0000*/ 	.byte	0x04, 0x2f
        /*0002*/ 	.short	(.L_2 - .L_1)
	.align		4
.L_1:
        /*0004*/ 	.word	index@(_Z5sobelPhS_jjj)
        /*0008*/ 	.word	0x00000014


	//----- nvinfo : EIATTR_FRAME_SIZE
	.align		4
.L_2:
        /*000c*/ 	.byte	0x04, 0x11
        /*000e*/ 	.short	(.L_4 - .L_3)
	.align		4
.L_3:
        /*0010*/ 	.word	index@($__internal_0_$__cuda_sm20_sqrt_rn_f32_slowpath)
        /*0014*/ 	.word	0x00000000


	//----- nvinfo : EIATTR_FRAME_SIZE
	.align		4
.L_4:
        /*0018*/ 	.byte	0x04, 0x11
        /*001a*/ 	.short	(.L_6 - .L_5)
	.align		4
.L_5:
        /*001c*/ 	.word	index@(_Z5sobelPhS_jjj)
        /*0020*/ 	.word	0x00000000


	//----- nvinfo : EIATTR_MIN_STACK_SIZE
	.align		4
.L_6:
        /*0024*/ 	.byte	0x04, 0x12
        /*0026*/ 	.short	(.L_8 - .L_7)
	.align		4
.L_7:
        /*0028*/ 	.word	index@(_Z5sobelPhS_jjj)
        /*002c*/ 	.word	0x00000000
.L_8:


//--------------------- .nv.compat                --------------------------
	.section	.nv.compat,"",@"SHT_CUDA_COMPAT_INFO"
	.align	4
        /*0000*/ 	.byte	0x02, 0x09, 0x00, 0x00, 0x02, 0x02, 0x01, 0x00, 0x02, 0x05, 0x05, 0x00, 0x03, 0x07, 0x01, 0x01
        /*0010*/ 	.byte	0x02, 0x03, 0x00, 0x00, 0x02, 0x06, 0x01, 0x00, 0x04, 0x0b, 0x08, 0x00, 0x01, 0x00, 0x00, 0x00
        /*0020*/ 	.byte	0x00, 0x00, 0x00, 0x00


//--------------------- .nv.info._Z5sobelPhS_jjj  --------------------------
	.section	.nv.info._Z5sobelPhS_jjj,"",@"SHT_CUDA_INFO"
	.sectionflags	@""
	.align	4


	//----- nvinfo : EIATTR_CUDA_API_VERSION
	.align		4
        /*0000*/ 	.byte	0x04, 0x37
        /*0002*/ 	.short	(.L_10 - .L_9)
.L_9:
        /*0004*/ 	.word	0x00000082


	//----- nvinfo : EIATTR_KPARAM_INFO
	.align		4
.L_10:
        /*0008*/ 	.byte	0x04, 0x17
        /*000a*/ 	.short	(.L_12 - .L_11)
.L_11:
        /*000c*/ 	.word	0x00000000
        /*0010*/ 	.short	0x0004
        /*0012*/ 	.short	0x0018
        /*0014*/ 	.byte	0x00, 0xf0, 0x11, 0x00


	//----- nvinfo : EIATTR_KPARAM_INFO
	.align		4
.L_12:
        /*0018*/ 	.byte	0x04, 0x17
        /*001a*/ 	.short	(.L_14 - .L_13)
.L_13:
        /*001c*/ 	.word	0x00000000
        /*0020*/ 	.short	0x0003
        /*0022*/ 	.short	0x0014
        /*0024*/ 	.byte	0x00, 0xf0, 0x11, 0x00


	//----- nvinfo : EIATTR_KPARAM_INFO
	.align		4
.L_14:
        /*0028*/ 	.byte	0x04, 0x17
        /*002a*/ 	.short	(.L_16 - .L_15)
.L_15:
        /*002c*/ 	.word	0x00000000
        /*0030*/ 	.short	0x0002
        /*0032*/ 	.short	0x0010
        /*0034*/ 	.byte	0x00, 0xf0, 0x11, 0x00


	//----- nvinfo : EIATTR_KPARAM_INFO
	.align		4
.L_16:
        /*0038*/ 	.byte	0x04, 0x17
        /*003a*/ 	.short	(.L_18 - .L_17)
.L_17:
        /*003c*/ 	.word	0x00000000
        /*0040*/ 	.short	0x0001
        /*0042*/ 	.short	0x0008
        /*0044*/ 	.byte	0x00, 0xf5, 0x21, 0x00


	//----- nvinfo : EIATTR_KPARAM_INFO
	.align		4
.L_18:
        /*0048*/ 	.byte	0x04, 0x17
        /*004a*/ 	.short	(.L_20 - .L_19)
.L_19:
        /*004c*/ 	.word	0x00000000
        /*0050*/ 	.short	0x0000
        /*0052*/ 	.short	0x0000
        /*0054*/ 	.byte	0x00, 0xf5, 0x21, 0x00


	//----- nvinfo : EIATTR_SPARSE_MMA_MASK
	.align		4
.L_20:
        /*0058*/ 	.byte	0x03, 0x50
        /*005a*/ 	.short	0x0000


	//----- nvinfo : EIATTR_MAXREG_COUNT
	.align		4
        /*005c*/ 	.byte	0x03, 0x1b
        /*005e*/ 	.short	0x00ff


	//----- nvinfo : EIATTR_NUM_BARRIERS
	.align		4
        /*0060*/ 	.byte	0x02, 0x4c
        /*0062*/ 	.byte	0x01
	.zero		1


	//----- nvinfo : EIATTR_MERCURY_ISA_VERSION
	.align		4
        /*0064*/ 	.byte	0x03, 0x5f
        /*0066*/ 	.short	0x0101


	//----- nvinfo : EIATTR_VRC_CTA_INIT_COUNT
	.align		4
        /*0068*/ 	.byte	0x02, 0x4a
	.zero		1
	.zero		1


	//----- nvinfo : EIATTR_EXIT_INSTR_OFFSETS
	.align		4
        /*006c*/ 	.byte	0x04, 0x1c
        /*006e*/ 	.short	(.L_22 - .L_21)


	//   ....[0]....
.L_21:
        /*0070*/ 	.word	0x00000070


	//   ....[1]....
        /*0074*/ 	.word	0x00004840


	//----- nvinfo : EIATTR_CRS_STACK_SIZE
	.align		4
.L_22:
        /*0078*/ 	.byte	0x04, 0x1e
        /*007a*/ 	.short	(.L_24 - .L_23)
.L_23:
        /*007c*/ 	.word	0x00000000


	//----- nvinfo : EIATTR_CBANK_PARAM_SIZE
	.align		4
.L_24:
        /*0080*/ 	.byte	0x03, 0x19
        /*0082*/ 	.short	0x001c


	//----- nvinfo : EIATTR_PARAM_CBANK
	.align		4
        /*0084*/ 	.byte	0x04, 0x0a
        /*0086*/ 	.short	(.L_26 - .L_25)
	.align		4
.L_25:
        /*0088*/ 	.word	index@(.nv.constant0._Z5sobelPhS_jjj)
        /*008c*/ 	.short	0x0380
        /*008e*/ 	.short	0x001c


	//----- nvinfo : EIATTR_SW_WAR
	.align		4
.L_26:
        /*0090*/ 	.byte	0x04, 0x36
        /*0092*/ 	.short	(.L_28 - .L_27)
.L_27:
        /*0094*/ 	.word	0x00000008
.L_28:


//--------------------- .nv.callgraph             --------------------------
	.section	.nv.callgraph,"",@"SHT_CUDA_CALLGRAPH"
	.align	4
	.sectionentsize	8
	.align		4
        /*0000*/ 	.word	0x00000000
	.align		4
        /*0004*/ 	.word	0xffffffff
	.align		4
        /*0008*/ 	.word	0x00000000
	.align		4
        /*000c*/ 	.word	0xfffffffe
	.align		4
        /*0010*/ 	.word	0x00000000
	.align		4
        /*0014*/ 	.word	0xfffffffd
	.align		4
        /*0018*/ 	.word	0x00000000
	.align		4
        /*001c*/ 	.word	0xfffffffc


//--------------------- .nv.constant3             --------------------------
	.section	.nv.constant3,"a",@progbits
.nv.constant3:
	.type		mask,@object
	.size		mask,(.L_0 - mask)
mask:
        /*0000*/ 	.byte	0xff, 0xfc, 0xfa, 0xfc, 0xff, 0xfe, 0xf8, 0xf4, 0xf8, 0xfe, 0x00, 0x00, 0x00, 0x00, 0x00, 0x02
        /*0010*/ 	.byte	0x08, 0x0c, 0x08, 0x02, 0x01, 0x04, 0x06, 0x04, 0x01, 0xff, 0xfe, 0x00, 0x02, 0x01, 0xfc, 0xf8
        /*0020*/ 	.byte	0x00, 0x08, 0x04, 0xfa, 0xf4, 0x00, 0x0c, 0x06, 0xfc, 0xf8, 0x00, 0x08, 0x04, 0xff, 0xfe, 0x00
        /*0030*/ 	.byte	0x02, 0x01
.L_0:


//--------------------- .text._Z5sobelPhS_jjj     --------------------------
	.section	.text._Z5sobelPhS_jjj,"ax",@progbits
	.align	128
        .global         _Z5sobelPhS_jjj
        .type           _Z5sobelPhS_jjj,@function
        .size           _Z5sobelPhS_jjj,(.L_x_126 - _Z5sobelPhS_jjj)
        .other          _Z5sobelPhS_jjj,@"STO_CUDA_ENTRY STV_DEFAULT"
_Z5sobelPhS_jjj:
.text._Z5sobelPhS_jjj:
[----:B------:R-:W-:Y:S01]  /*0000*/  LDC R1, c[0x0][0x37c] ;  /* 0x0000df00ff017b82 */ /* 0x000fe20000000800 */
[----:B------:R-:W0:Y:S07]  /*0010*/  S2R R0, SR_TID.X ;  /* 0x0000000000007919 */ /* 0x000e2e0000002100 */
[----:B------:R-:W0:Y:S01]  /*0020*/  S2UR UR4, SR_CTAID.X ;  /* 0x00000000000479c3 */ /* 0x000e220000002500 */
[----:B------:R-:W1:Y:S07]  /*0030*/  LDCU UR9, c[0x0][0x394] ;  /* 0x00007280ff0977ac */ /* 0x000e6e0008000800 */
[----:B------:R-:W0:Y:S02]  /*0040*/  LDC R3, c[0x0][0x360] ;  /* 0x0000d800ff037b82 */ /* 0x000e240000000800 */
[----:B0-----:R-:W-:-:S05]  /*0050*/  IMAD R2, R3, UR4, R0 ;  /* 0x0000000403027c24 */ /* 0x001fca000f8e0200 */
[----:B-1----:R-:W-:-:S13]  /*0060*/  ISETP.GE.U32.AND P0, PT, R2, UR9, PT ;  /* 0x0000000902007c0c */ /* 0x002fda000bf06070 */
[----:B------:R-:W-:Y:S05]  /*0070*/  @P0 EXIT ;  /* 0x000000000000094d */ /* 0x000fea0003800000 */
[----:B------:R-:W0:Y:S01]  /*0080*/  S2R R3, SR_CTAID.Y ;  /* 0x0000000000037919 */ /* 0x000e220000002600 */
[----:B------:R-:W1:Y:S01]  /*0090*/  LDC R4, c[0x0][0x390] ;  /* 0x0000e400ff047b82 */ /* 0x000e620000000800 */
[C---:B------:R-:W-:Y:S01]  /*00a0*/  IADD3 R5, PT, PT, R2.reuse, 0x2, RZ ;  /* 0x0000000202057810 */ /* 0x040fe20007ffe0ff */
[----:B------:R-:W-:Y:S01]  /*00b0*/  UMOV UR7, 0x400 ;  /* 0x0000040000077882 */ /* 0x000fe20000000000 */
[----:B------:R-:W-:Y:S01]  /*00c0*/  IADD3 R6, PT, PT, R2, -0x2, RZ ;  /* 0xfffffffe02067810 */ /* 0x000fe20007ffe0ff */
[----:B------:R-:W-:Y:S01]  /*00d0*/  UIADD3 UR4, UPT, UPT, UR7, 0xc00, URZ ;  /* 0x00000c0007047890 */ /* 0x000fe2000fffe0ff */
[----:B------:R-:W-:Y:S01]  /*00e0*/  ISETP.GE.AND P5, PT, R5, UR9, PT ;  /* 0x0000000905007c0c */ /* 0x000fe2000bfa6270 */
[----:B------:R-:W-:Y:S01]  /*00f0*/  UIADD3 UR5, UPT, UPT, UR7, 0xe94, URZ ;  /* 0x00000e9407057890 */ /* 0x000fe2000fffe0ff */
[----:B------:R-:W-:Y:S01]  /*0100*/  ISETP.GE.AND P4, PT, R6, UR9, PT ;  /* 0x0000000906007c0c */ /* 0x000fe2000bf86270 */
[----:B------:R-:W2:Y:S01]  /*0110*/  S2UR UR8, SR_CgaCtaId ;  /* 0x00000000000879c3 */ /* 0x000ea20000008800 */
[----:B------:R-:W-:Y:S01]  /*0120*/  UIADD3 UR6, UPT, UPT, UR7, 0x1128, URZ ;  /* 0x0000112807067890 */ /* 0x000fe2000fffe0ff */
[C---:B------:R-:W-:Y:S01]  /*0130*/  ISETP.LT.OR P5, PT, R2.reuse, -0x2, P5 ;  /* 0xfffffffe0200780c */ /* 0x040fe20002fa1670 */
[----:B------:R-:W3:Y:S01]  /*0140*/  LDCU.64 UR10, c[0x0][0x358] ;  /* 0x00006b00ff0a77ac */ /* 0x000ee20008000a00 */
[----:B------:R-:W-:Y:S01]  /*0150*/  ISETP.LT.OR P4, PT, R2, 0x2, P4 ;  /* 0x000000020200780c */ /* 0x000fe20002781670 */
[----:B0-----:R-:W-:Y:S01]  /*0160*/  VIADD R5, R3, 0xfffffffe ;  /* 0xfffffffe03057836 */ /* 0x001fe20000000000 */
[----:B--2---:R-:W-:-:S02]  /*0170*/  ULEA UR4, UR8, UR4, 0x18 ;  /* 0x0000000408047291 */ /* 0x004fc4000f8ec0ff */
[----:B------:R-:W-:Y:S02]  /*0180*/  ULEA UR5, UR8, UR5, 0x18 ;  /* 0x0000000508057291 */ /* 0x000fe4000f8ec0ff */
[----:B-1----:R-:W-:Y:S01]  /*0190*/  ISETP.GE.AND P2, PT, R5, R4, PT ;  /* 0x000000040500720c */ /* 0x002fe20003f46270 */
[----:B------:R-:W-:-:S03]  /*01a0*/  ULEA UR6, UR8, UR6, 0x18 ;  /* 0x0000000608067291 */ /* 0x000fc6000f8ec0ff */
[----:B------:R-:W-:-:S13]  /*01b0*/  ISETP.LT.U32.OR P0, PT, R3, 0x2, P2 ;  /* 0x000000020300780c */ /* 0x000fda0001701470 */
[----:B---3--:R-:W-:Y:S05]  /*01c0*/  @P0 BRA `(.L_x_0) ;  /* 0x0000000000e40947 */ /* 0x008fea0003800000 */
[----:B------:R-:W0:Y:S01]  /*01d0*/  LDC R15, c[0x0][0x398] ;  /* 0x0000e600ff0f7b82 */ /* 0x000e220000000800 */
[----:B------:R-:W1:Y:S01]  /*01e0*/  LDCU.64 UR12, c[0x0][0x380] ;  /* 0x00007000ff0c77ac */ /* 0x000e620008000a00 */
[----:B------:R-:W-:-:S04]  /*01f0*/  IMAD R12, R5, UR9, R2 ;  /* 0x00000009050c7c24 */ /* 0x000fc8000f8e0202 */
[----:B0-----:R-:W-:-:S05]  /*0200*/  IMAD R13, R12, R15, RZ ;  /* 0x0000000f0c0d7224 */ /* 0x001fca00078e02ff */
[C---:B------:R-:W-:Y:S02]  /*0210*/  IADD3 R8, PT, PT, R13.reuse, 0x2, RZ ;  /* 0x000000020d087810 */ /* 0x040fe40007ffe0ff */
[C---:B------:R-:W-:Y:S02]  /*0220*/  IADD3 R10, PT, PT, R13.reuse, 0x1, RZ ;  /* 0x000000010d0a7810 */ /* 0x040fe40007ffe0ff */
[----:B-1----:R-:W-:Y:S02]  /*0230*/  IADD3 R8, P0, PT, R8, UR12, RZ ;  /* 0x0000000c08087c10 */ /* 0x002fe4000ff1e0ff */
[----:B------:R-:W-:Y:S02]  /*0240*/  IADD3 R6, P3, PT, R13, UR12, RZ ;  /* 0x0000000c0d067c10 */ /* 0x000fe4000ff7e0ff */
[----:B------:R-:W-:Y:S02]  /*0250*/  IADD3 R10, P1, PT, R10, UR12, RZ ;  /* 0x0000000c0a0a7c10 */ /* 0x000fe4000ff3e0ff */
[----:B------:R-:W-:Y:S01]  /*0260*/  IADD3.X R9, PT, PT, RZ, UR13, RZ, P0, !PT ;  /* 0x0000000dff097c10 */ /* 0x000fe200087fe4ff */
[----:B------:R-:W-:Y:S01]  /*0270*/  IMAD.X R7, RZ, RZ, UR13, P3 ;  /* 0x0000000dff077e24 */ /* 0x000fe200098e06ff */
[----:B------:R-:W-:-:S04]  /*0280*/  IADD3.X R11, PT, PT, RZ, UR13, RZ, P1, !PT ;  /* 0x0000000dff0b7c10 */ /* 0x000fc80008ffe4ff */
[----:B------:R-:W2:Y:S04]  /*0290*/  LDG.E.U8 R9, desc[UR10][R8.64] ;  /* 0x0000000a08097981 */ /* 0x000ea8000c1e1100 */
[----:B------:R-:W3:Y:S04]  /*02a0*/  LDG.E.U8 R11, desc[UR10][R10.64] ;  /* 0x0000000a0a0b7981 */ /* 0x000ee8000c1e1100 */
[----:B------:R-:W4:Y:S01]  /*02b0*/  LDG.E.U8 R7, desc[UR10][R6.64] ;  /* 0x0000000a06077981 */ /* 0x000f22000c1e1100 */
[----:B------:R-:W-:Y:S01]  /*02c0*/  ISETP.GT.U32.AND P0, PT, R0, 0x1, PT ;  /* 0x000000010000780c */ /* 0x000fe20003f04070 */
[----:B------:R-:W-:Y:S02]  /*02d0*/  BSSY.RECONVERGENT B0, `(.L_x_0) ;  /* 0x0000028000007945 */ /* 0x000fe40003800200 */
[----:B--2---:R0:W-:Y:S04]  /*02e0*/  STS.U8 [R0+UR4+0x2], R9 ;  /* 0x0000020900007988 */ /* 0x0041e80008000004 */
[----:B---3--:R0:W-:Y:S04]  /*02f0*/  STS.U8 [R0+UR5+0x2], R11 ;  /* 0x0000020b00007988 */ /* 0x0081e80008000005 */
[----:B----4-:R0:W-:Y:S02]  /*0300*/  STS.U8 [R0+UR6+0x2], R7 ;  /* 0x0000020700007988 */ /* 0x0101e40008000006 */
[----:B------:R-:W-:Y:S05]  /*0310*/  @P0 BRA `(.L_x_1) ;  /* 0x0000000000480947 */ /* 0x000fea0003800000 */
[----:B------:R-:W-:Y:S05]  /*0320*/  @P4 BRA `(.L_x_2) ;  /* 0x0000000000884947 */ /* 0x000fea0003800000 */
[----:B------:R-:W-:-:S04]  /*0330*/  VIADD R12, R12, 0xfffffffe ;  /* 0xfffffffe0c0c7836 */ /* 0x000fc80000000000 */
[----:B------:R-:W-:-:S05]  /*0340*/  IMAD R12, R12, R15, RZ ;  /* 0x0000000f0c0c7224 */ /* 0x000fca00078e02ff */
[C---:B------:R-:W-:Y:S02]  /*0350*/  IADD3 R6, PT, PT, R12.reuse, 0x2, RZ ;  /* 0x000000020c067810 */ /* 0x040fe40007ffe0ff */
[----:B------:R-:W-:Y:S02]  /*0360*/  IADD3 R8, PT, PT, R12, 0x1, RZ ;  /* 0x000000010c087810 */ /* 0x000fe40007ffe0ff */
[----:B------:R-:W-:Y:S02]  /*0370*/  IADD3 R6, P0, PT, R6, UR12, RZ ;  /* 0x0000000c06067c10 */ /* 0x000fe4000ff1e0ff */
[----:B------:R-:W-:Y:S02]  /*0380*/  IADD3 R10, P3, PT, R12, UR12, RZ ;  /* 0x0000000c0c0a7c10 */ /* 0x000fe4000ff7e0ff */
[----:B------:R-:W-:Y:S02]  /*0390*/  IADD3 R8, P1, PT, R8, UR12, RZ ;  /* 0x0000000c08087c10 */ /* 0x000fe4000ff3e0ff */
[----:B0-----:R-:W-:Y:S01]  /*03a0*/  IADD3.X R7, PT, PT, RZ, UR13, RZ, P0, !PT ;  /* 0x0000000dff077c10 */ /* 0x001fe200087fe4ff */
[----:B------:R-:W-:Y:S01]  /*03b0*/  IMAD.X R11, RZ, RZ, UR13, P3 ;  /* 0x0000000dff0b7e24 */ /* 0x000fe200098e06ff */
[----:B------:R-:W-:-:S04]  /*03c0*/  IADD3.X R9, PT, PT, RZ, UR13, RZ, P1, !PT ;  /* 0x0000000dff097c10 */ /* 0x000fc80008ffe4ff */
[----:B------:R-:W2:Y:S04]  /*03d0*/  LDG.E.U8 R7, desc[UR10][R6.64] ;  /* 0x0000000a06077981 */ /* 0x000ea8000c1e1100 */
[----:B------:R-:W3:Y:S04]  /*03e0*/  LDG.E.U8 R9, desc[UR10][R8.64] ;  /* 0x0000000a08097981 */ /* 0x000ee8000c1e1100 */
[----:B------:R-:W4:Y:S04]  /*03f0*/  LDG.E.U8 R11, desc[UR10][R10.64] ;  /* 0x0000000a0a0b7981 */ /* 0x000f28000c1e1100 */
[----:B--2---:R1:W-:Y:S04]  /*0400*/  STS.U8 [R0+UR4], R7 ;  /* 0x0000000700007988 */ /* 0x0043e80008000004 */
[----:B---3--:R1:W-:Y:S04]  /*0410*/  STS.U8 [R0+UR5], R9 ;  /* 0x0000000900007988 */ /* 0x0083e80008000005 */
[----:B----4-:R1:W-:Y:S01]  /*0420*/  STS.U8 [R0+UR6], R11 ;  /* 0x0000000b00007988 */ /* 0x0103e20008000006 */
[----:B------:R-:W-:Y:S05]  /*0430*/  BRA `(.L_x_2) ;  /* 0x0000000000447947 */ /* 0x000fea0003800000 */
.L_x_1:
[----:B------:R-:W-:-:S13]  /*0440*/  ISETP.LT.U32.OR P0, PT, R0, 0x7e, P5 ;  /* 0x0000007e0000780c */ /* 0x000fda0002f01470 */
[----:B------:R-:W-:Y:S05]  /*0450*/  @P0 BRA `(.L_x_2) ;  /* 0x00000000003c0947 */ /* 0x000fea0003800000 */
[----:B------:R-:W-:-:S05]  /*0460*/  IMAD R10, R15, 0x2, R13 ;  /* 0x000000020f0a7824 */ /* 0x000fca00078e020d */
        /* <DEDUP_REMOVED lines=11> */
[----:B--2---:R2:W-:Y:S04]  /*0520*/  STS.U8 [R0+UR4+0x4], R7 ;  /* 0x0000040700007988 */ /* 0x0045e80008000004 */
[----:B---3--:R2:W-:Y:S04]  /*0530*/  STS.U8 [R0+UR5+0x4], R9 ;  /* 0x0000040900007988 */ /* 0x0085e80008000005 */
[----:B----4-:R2:W-:Y:S02]  /*0540*/  STS.U8 [R0+UR6+0x4], R11 ;  /* 0x0000040b00007988 */ /* 0x0105e40008000006 */
.L_x_2:
[----:B------:R-:W-:Y:S05]  /*0550*/  BSYNC.RECONVERGENT B0 ;  /* 0x0000000000007941 */ /* 0x000fea0003800200 */
.L_x_0:
[----:B------:R-:W-:-:S04]  /*0560*/  ISETP.GT.AND P0, PT, R3, R4, PT ;  /* 0x000000040300720c */ /* 0x000fc80003f04270 */
[----:B------:R-:W-:-:S13]  /*0570*/  ISETP.EQ.OR P0, PT, R3, RZ, P0 ;  /* 0x000000ff0300720c */ /* 0x000fda0000702670 */
[----:B------:R-:W-:Y:S05]  /*0580*/  @P0 BRA `(.L_x_3) ;  /* 0x0000000000e80947 */ /* 0x000fea0003800000 */
[----:B------:R-:W3:Y:S01]  /*0590*/  LDC R15, c[0x0][0x398] ;  /* 0x0000e600ff0f7b82 */ /* 0x000ee20000000800 */
[----:B------:R-:W4:Y:S01]  /*05a0*/  LDCU.64 UR12, c[0x0][0x380] ;  /* 0x00007000ff0c77ac */ /* 0x000f220008000a00 */
[----:B012---:R-:W-:-:S04]  /*05b0*/  VIADD R7, R3, 0xffffffff ;  /* 0xffffffff03077836 */ /* 0x007fc80000000000 */
[----:B------:R-:W-:-:S04]  /*05c0*/  IMAD R12, R7, UR9, R2 ;  /* 0x00000009070c7c24 */ /* 0x000fc8000f8e0202 */
[----:B---3--:R-:W-:-:S05]  /*05d0*/  IMAD R13, R12, R15, RZ ;  /* 0x0000000f0c0d7224 */ /* 0x008fca00078e02ff */
[C---:B------:R-:W-:Y:S02]  /*05e0*/  IADD3 R8, PT, PT, R13.reuse, 0x2, RZ ;  /* 0x000000020d087810 */ /* 0x040fe40007ffe0ff */
[C---:B------:R-:W-:Y:S02]  /*05f0*/  IADD3 R10, PT, PT, R13.reuse, 0x1, RZ ;  /* 0x000000010d0a7810 */ /* 0x040fe40007ffe0ff */
[----:B----4-:R-:W-:Y:S02]  /*0600*/  IADD3 R8, P0, PT, R8, UR12, RZ ;  /* 0x0000000c08087c10 */ /* 0x010fe4000ff1e0ff */
        /* <DEDUP_REMOVED lines=8> */
[----:B------:R-:W-:Y:S01]  /*0690*/  ISETP.GE.U32.AND P0, PT, R0, 0x2, PT ;  /* 0x000000020000780c */ /* 0x000fe20003f06070 */
[----:B------:R-:W-:Y:S02]  /*06a0*/  BSSY.RECONVERGENT B0, `(.L_x_3) ;  /* 0x0000028000007945 */ /* 0x000fe40003800200 */
[----:B--2---:R0:W-:Y:S04]  /*06b0*/  STS.U8 [R0+UR4+0x86], R9 ;  /* 0x0000860900007988 */ /* 0x0041e80008000004 */
[----:B---3--:R0:W-:Y:S04]  /*06c0*/  STS.U8 [R0+UR5+0x86], R11 ;  /* 0x0000860b00007988 */ /* 0x0081e80008000005 */
[----:B----4-:R0:W-:Y:S02]  /*06d0*/  STS.U8 [R0+UR6+0x86], R7 ;  /* 0x0000860700007988 */ /* 0x0101e40008000006 */
[----:B------:R-:W-:Y:S05]  /*06e0*/  @!P0 BRA `(.L_x_4) ;  /* 0x0000000000488947 */ /* 0x000fea0003800000 */
        /* <DEDUP_REMOVED lines=16> */
[----:B----4-:R1:W-:Y:S01]  /*07f0*/  STS.U8 [R0+UR6+0x88], R11 ;  /* 0x0000880b00007988 */ /* 0x0103e20008000006 */
[----:B------:R-:W-:Y:S05]  /*0800*/  BRA `(.L_x_5) ;  /* 0x0000000000447947 */ /* 0x000fea0003800000 */
.L_x_4:
        /* <DEDUP_REMOVED lines=17> */
.L_x_5:
[----:B------:R-:W-:Y:S05]  /*0920*/  BSYNC.RECONVERGENT B0 ;  /* 0x0000000000007941 */ /* 0x000fea0003800200 */
.L_x_3:
[----:B------:R-:W-:-:S13]  /*0930*/  ISETP.GE.AND P0, PT, R3, R4, PT ;  /* 0x000000040300720c */ /* 0x000fda0003f06270 */
[----:B------:R-:W-:Y:S05]  /*0940*/  @P0 BRA `(.L_x_6) ;  /* 0x0000000000e40947 */ /* 0x000fea0003800000 */
[----:B------:R-:W3:Y:S01]  /*0950*/  LDC R15, c[0x0][0x398] ;  /* 0x0000e600ff0f7b82 */ /* 0x000ee20000000800 */
[----:B------:R-:W4:Y:S01]  /*0960*/  LDCU.64 UR12, c[0x0][0x380] ;  /* 0x00007000ff0c77ac */ /* 0x000f220008000a00 */
[----:B------:R-:W-:-:S04]  /*0970*/  IMAD R12, R3, UR9, R2 ;  /* 0x00000009030c7c24 */ /* 0x000fc8000f8e0202 */
[----:B---3--:R-:W-:-:S04]  /*0980*/  IMAD R13, R12, R15, RZ ;  /* 0x0000000f0c0d7224 */ /* 0x008fc800078e02ff */
[C---:B------:R-:W-:Y:S01]  /*0990*/  VIADD R8, R13.reuse, 0x2 ;  /* 0x000000020d087836 */ /* 0x040fe20000000000 */
[C---:B------:R-:W-:Y:S02]  /*09a0*/  IADD3 R10, PT, PT, R13.reuse, 0x1, RZ ;  /* 0x000000010d0a7810 */ /* 0x040fe40007ffe0ff */
[----:B----4-:R-:W-:Y:S02]  /*09b0*/  IADD3 R6, P3, PT, R13, UR12, RZ ;  /* 0x0000000c0d067c10 */ /* 0x010fe4000ff7e0ff */
[----:B------:R-:W-:Y:S02]  /*09c0*/  IADD3 R8, P0, PT, R8, UR12, RZ ;  /* 0x0000000c08087c10 */ /* 0x000fe4000ff1e0ff */
[----:B------:R-:W-:Y:S02]  /*09d0*/  IADD3 R10, P1, PT, R10, UR12, RZ ;  /* 0x0000000c0a0a7c10 */ /* 0x000fe4000ff3e0ff */
[----:B012---:R-:W-:Y:S01]  /*09e0*/  IADD3.X R7, PT, PT, RZ, UR13, RZ, P3, !PT ;  /* 0x0000000dff077c10 */ /* 0x007fe20009ffe4ff */
[----:B------:R-:W-:Y:S01]  /*09f0*/  IMAD.X R9, RZ, RZ, UR13, P0 ;  /* 0x0000000dff097e24 */ /* 0x000fe200080e06ff */
[----:B------:R-:W-:-:S04]  /*0a00*/  IADD3.X R11, PT, PT, RZ, UR13, RZ, P1, !PT ;  /* 0x0000000dff0b7c10 */ /* 0x000fc80008ffe4ff */
[----:B------:R-:W2:Y:S04]  /*0a10*/  LDG.E.U8 R7, desc[UR10][R6.64] ;  /* 0x0000000a06077981 */ /* 0x000ea8000c1e1100 */
[----:B------:R-:W3:Y:S04]  /*0a20*/  LDG.E.U8 R9, desc[UR10][R8.64] ;  /* 0x0000000a08097981 */ /* 0x000ee8000c1e1100 */
[----:B------:R-:W4:Y:S01]  /*0a30*/  LDG.E.U8 R11, desc[UR10][R10.64] ;  /* 0x0000000a0a0b7981 */ /* 0x000f22000c1e1100 */
[----:B------:R-:W-:Y:S01]  /*0a40*/  ISETP.GE.U32.AND P0, PT, R0, 0x2, PT ;  /* 0x000000020000780c */ /* 0x000fe20003f06070 */
[----:B------:R-:W-:Y:S02]  /*0a50*/  BSSY.RECONVERGENT B0, `(.L_x_6) ;  /* 0x0000028000007945 */ /* 0x000fe40003800200 */
[----:B---3--:R0:W-:Y:S04]  /*0a60*/  STS.U8 [R0+UR4+0x10a], R9 ;  /* 0x00010a0900007988 */ /* 0x0081e80008000004 */
[----:B----4-:R0:W-:Y:S04]  /*0a70*/  STS.U8 [R0+UR5+0x10a], R11 ;  /* 0x00010a0b00007988 */ /* 0x0101e80008000005 */
[----:B--2---:R0:W-:Y:S02]  /*0a80*/  STS.U8 [R0+UR6+0x10a], R7 ;  /* 0x00010a0700007988 */ /* 0x0041e40008000006 */
[----:B------:R-:W-:Y:S05]  /*0a90*/  @!P0 BRA `(.L_x_7) ;  /* 0x0000000000488947 */ /* 0x000fea0003800000 */
[----:B------:R-:W-:-:S13]  /*0aa0*/  ISETP.LT.U32.OR P0, PT, R0, 0x7e, P5 ;  /* 0x0000007e0000780c */ /* 0x000fda0002f01470 */
[----:B------:R-:W-:Y:S05]  /*0ab0*/  @P0 BRA `(.L_x_8) ;  /* 0x0000000000840947 */ /* 0x000fea0003800000 */
[----:B------:R-:W-:-:S04]  /*0ac0*/  LEA R10, R15, R13, 0x1 ;  /* 0x0000000d0f0a7211 */ /* 0x000fc800078e08ff */
[C---:B------:R-:W-:Y:S01]  /*0ad0*/  IADD3 R6, PT, PT, R10.reuse, 0x2, RZ ;  /* 0x000000020a067810 */ /* 0x040fe20007ffe0ff */
[C---:B------:R-:W-:Y:S01]  /*0ae0*/  VIADD R8, R10.reuse, 0x1 ;  /* 0x000000010a087836 */ /* 0x040fe20000000000 */
[----:B------:R-:W-:Y:S02]  /*0af0*/  IADD3 R10, P3, PT, R10, UR12, RZ ;  /* 0x0000000c0a0a7c10 */ /* 0x000fe4000ff7e0ff */
[----:B------:R-:W-:Y:S02]  /*0b00*/  IADD3 R6, P0, PT, R6, UR12, RZ ;  /* 0x0000000c06067c10 */ /* 0x000fe4000ff1e0ff */
[----:B------:R-:W-:Y:S02]  /*0b10*/  IADD3 R8, P1, PT, R8, UR12, RZ ;  /* 0x0000000c08087c10 */ /* 0x000fe4000ff3e0ff */
[----:B0-----:R-:W-:Y:S02]  /*0b20*/  IADD3.X R7, PT, PT, RZ, UR13, RZ, P0, !PT ;  /* 0x0000000dff077c10 */ /* 0x001fe400087fe4ff */
[----:B------:R-:W-:-:S02]  /*0b30*/  IADD3.X R9, PT, PT, RZ, UR13, RZ, P1, !PT ;  /* 0x0000000dff097c10 */ /* 0x000fc40008ffe4ff */
[----:B------:R-:W-:Y:S02]  /*0b40*/  IADD3.X R11, PT, PT, RZ, UR13, RZ, P3, !PT ;  /* 0x0000000dff0b7c10 */ /* 0x000fe40009ffe4ff */
[----:B------:R-:W2:Y:S04]  /*0b50*/  LDG.E.U8 R7, desc[UR10][R6.64] ;  /* 0x0000000a06077981 */ /* 0x000ea8000c1e1100 */
[----:B------:R-:W3:Y:S04]  /*0b60*/  LDG.E.U8 R9, desc[UR10][R8.64] ;  /* 0x0000000a08097981 */ /* 0x000ee8000c1e1100 */
[----:B------:R-:W4:Y:S04]  /*0b70*/  LDG.E.U8 R11, desc[UR10][R10.64] ;  /* 0x0000000a0a0b7981 */ /* 0x000f28000c1e1100 */
[----:B--2---:R2:W-:Y:S04]  /*0b80*/  STS.U8 [R0+UR4+0x10c], R7 ;  /* 0x00010c0700007988 */ /* 0x0045e80008000004 */
[----:B---3--:R2:W-:Y:S04]  /*0b90*/  STS.U8 [R0+UR5+0x10c], R9 ;  /* 0x00010c0900007988 */ /* 0x0085e80008000005 */
[----:B----4-:R2:W-:Y:S01]  /*0ba0*/  STS.U8 [R0+UR6+0x10c], R11 ;  /* 0x00010c0b00007988 */ /* 0x0105e20008000006 */
[----:B------:R-:W-:Y:S05]  /*0bb0*/  BRA `(.L_x_8) ;  /* 0x0000000000447947 */ /* 0x000fea0003800000 */
.L_x_7:
[----:B------:R-:W-:Y:S05]  /*0bc0*/  @P4 BRA `(.L_x_8) ;  /* 0x0000000000404947 */ /* 0x000fea0003800000 */
[----:B------:R-:W-:-:S04]  /*0bd0*/  VIADD R12, R12, 0xfffffffe ;  /* 0xfffffffe0c0c7836 */ /* 0x000fc80000000000 */
[----:B------:R-:W-:-:S05]  /*0be0*/  IMAD R12, R12, R15, RZ ;  /* 0x0000000f0c0c7224 */ /* 0x000fca00078e02ff */
[C---:B------:R-:W-:Y:S02]  /*0bf0*/  IADD3 R6, PT, PT, R12.reuse, 0x2, RZ ;  /* 0x000000020c067810 */ /* 0x040fe40007ffe0ff */
[----:B------:R-:W-:Y:S02]  /*0c00*/  IADD3 R8, PT, PT, R12, 0x1, RZ ;  /* 0x000000010c087810 */ /* 0x000fe40007ffe0ff */
[----:B------:R-:W-:Y:S02]  /*0c10*/  IADD3 R6, P0, PT, R6, UR12, RZ ;  /* 0x0000000c06067c10 */ /* 0x000fe4000ff1e0ff */
[----:B------:R-:W-:Y:S02]  /*0c20*/  IADD3 R8, P1, PT, R8, UR12, RZ ;  /* 0x0000000c08087c10 */ /* 0x000fe4000ff3e0ff */
[----:B------:R-:W-:Y:S01]  /*0c30*/  IADD3 R10, P3, PT, R12, UR12, RZ ;  /* 0x0000000c0c0a7c10 */ /* 0x000fe2000ff7e0ff */
[----:B0-----:R-:W-:Y:S01]  /*0c40*/  IMAD.X R7, RZ, RZ, UR13, P0 ;  /* 0x0000000dff077e24 */ /* 0x001fe200080e06ff */
[----:B------:R-:W-:-:S02]  /*0c50*/  IADD3.X R9, PT, PT, RZ, UR13, RZ, P1, !PT ;  /* 0x0000000dff097c10 */ /* 0x000fc40008ffe4ff */
[----:B------:R-:W-:-:S03]  /*0c60*/  IADD3.X R11, PT, PT, RZ, UR13, RZ, P3, !PT ;  /* 0x0000000dff0b7c10 */ /* 0x000fc60009ffe4ff */
[----:B------:R-:W2:Y:S04]  /*0c70*/  LDG.E.U8 R7, desc[UR10][R6.64] ;  /* 0x0000000a06077981 */ /* 0x000ea8000c1e1100 */
[----:B------:R-:W3:Y:S04]  /*0c80*/  LDG.E.U8 R9, desc[UR10][R8.64] ;  /* 0x0000000a08097981 */ /* 0x000ee8000c1e1100 */
[----:B------:R-:W4:Y:S04]  /*0c90*/  LDG.E.U8 R11, desc[UR10][R10.64] ;  /* 0x0000000a0a0b7981 */ /* 0x000f28000c1e1100 */
[----:B--2---:R1:W-:Y:S04]  /*0ca0*/  STS.U8 [R0+UR4+0x108], R7 ;  /* 0x0001080700007988 */ /* 0x0043e80008000004 */
[----:B---3--:R1:W-:Y:S04]  /*0cb0*/  STS.U8 [R0+UR5+0x108], R9 ;  /* 0x0001080900007988 */ /* 0x0083e80008000005 */
[----:B----4-:R1:W-:Y:S02]  /*0cc0*/  STS.U8 [R0+UR6+0x108], R11 ;  /* 0x0001080b00007988 */ /* 0x0103e40008000006 */
.L_x_8:
[----:B------:R-:W-:Y:S05]  /*0cd0*/  BSYNC.RECONVERGENT B0 ;  /* 0x0000000000007941 */ /* 0x000fea0003800200 */
.L_x_6:
[----:B012---:R-:W-:-:S04]  /*0ce0*/  IADD3 R7, PT, PT, R3, 0x1, RZ ;  /* 0x0000000103077810 */ /* 0x007fc80007ffe0ff */
[----:B------:R-:W-:-:S13]  /*0cf0*/  ISETP.GE.AND P1, PT, R7, R4, PT ;  /* 0x000000040700720c */ /* 0x000fda0003f26270 */
[----:B------:R-:W-:Y:S05]  /*0d00*/  @P1 BRA `(.L_x_9) ;  /* 0x0000000000e41947 */ /* 0x000fea0003800000 */
[----:B------:R-:W0:Y:S01]  /*0d10*/  LDC R15, c[0x0][0x398] ;  /* 0x0000e600ff0f7b82 */ /* 0x000e220000000800 */
[----:B------:R-:W1:Y:S01]  /*0d20*/  LDCU.64 UR12, c[0x0][0x380] ;  /* 0x00007000ff0c77ac */ /* 0x000e620008000a00 */
[----:B------:R-:W-:-:S04]  /*0d30*/  IMAD R6, R7, UR9, R2 ;  /* 0x0000000907067c24 */ /* 0x000fc8000f8e0202 */
[----:B0-----:R-:W-:-:S04]  /*0d40*/  IMAD R14, R6, R15, RZ ;  /* 0x0000000f060e7224 */ /* 0x001fc800078e02ff */
[C---:B------:R-:W-:Y:S01]  /*0d50*/  VIADD R12, R14.reuse, 0x1 ;  /* 0x000000010e0c7836 */ /* 0x040fe20000000000 */
[C---:B------:R-:W-:Y:S02]  /*0d60*/  IADD3 R10, PT, PT, R14.reuse, 0x2, RZ ;  /* 0x000000020e0a7810 */ /* 0x040fe40007ffe0ff */
[----:B-1----:R-:W-:Y:S02]  /*0d70*/  IADD3 R8, P6, PT, R14, UR12, RZ ;  /* 0x0000000c0e087c10 */ /* 0x002fe4000ffde0ff */
[----:B------:R-:W-:Y:S02]  /*0d80*/  IADD3 R10, P0, PT, R10, UR12, RZ ;  /* 0x0000000c0a0a7c10 */ /* 0x000fe4000ff1e0ff */
[----:B------:R-:W-:Y:S02]  /*0d90*/  IADD3 R12, P3, PT, R12, UR12, RZ ;  /* 0x0000000c0c0c7c10 */ /* 0x000fe4000ff7e0ff */
[----:B------:R-:W-:Y:S02]  /*0da0*/  IADD3.X R11, PT, PT, RZ, UR13, RZ, P0, !PT ;  /* 0x0000000dff0b7c10 */ /* 0x000fe400087fe4ff */
[----:B------:R-:W-:-:S02]  /*0db0*/  IADD3.X R13, PT, PT, RZ, UR13, RZ, P3, !PT ;  /* 0x0000000dff0d7c10 */ /* 0x000fc40009ffe4ff */
[----:B------:R-:W-:Y:S02]  /*0dc0*/  IADD3.X R9, PT, PT, RZ, UR13, RZ, P6, !PT ;  /* 0x0000000dff097c10 */ /* 0x000fe4000b7fe4ff */
        /* <DEDUP_REMOVED lines=25> */
[----:B----4-:R2:W-:Y:S01]  /*0f60*/  STS.U8 [R0+UR6+0x190], R13 ;  /* 0x0001900d00007988 */ /* 0x0105e20008000006 */
[----:B------:R-:W-:Y:S05]  /*0f70*/  BRA `(.L_x_11) ;  /* 0x0000000000447947 */ /* 0x000fea0003800000 */
.L_x_10:
[----:B------:R-:W-:Y:S05]  /*0f80*/  @P4 BRA `(.L_x_11) ;  /* 0x0000000000404947 */ /* 0x000fea0003800000 */
[----:B------:R-:W-:-:S05]  /*0f90*/  IADD3 R6, PT, PT, R6, -0x2, RZ ;  /* 0xfffffffe06067810 */ /* 0x000fca0007ffe0ff */
[----:B------:R-:W-:-:S04]  /*0fa0*/  IMAD R6, R6, R15, RZ ;  /* 0x0000000f06067224 */ /* 0x000fc800078e02ff */
[C---:B------:R-:W-:Y:S01]  /*0fb0*/  VIADD R10, R6.reuse, 0x1 ;  /* 0x00000001060a7836 */ /* 0x040fe20000000000 */
[C---:B------:R-:W-:Y:S02]  /*0fc0*/  IADD3 R8, PT, PT, R6.reuse, 0x2, RZ ;  /* 0x0000000206087810 */ /* 0x040fe40007ffe0ff */
        /* <DEDUP_REMOVED lines=11> */
[----:B----4-:R1:W-:Y:S02]  /*1080*/  STS.U8 [R0+UR6+0x18c], R13 ;  /* 0x00018c0d00007988 */ /* 0x0103e40008000006 */
.L_x_11:
[----:B------:R-:W-:Y:S05]  /*1090*/  BSYNC.RECONVERGENT B0 ;  /* 0x0000000000007941 */ /* 0x000fea0003800200 */
.L_x_9:
[----:B012---:R-:W-:-:S05]  /*10a0*/  VIADD R9, R3, 0x2 ;  /* 0x0000000203097836 */ /* 0x007fca0000000000 */
[----:B------:R-:W-:-:S13]  /*10b0*/  ISETP.GE.AND P0, PT, R9, R4, PT ;  /* 0x000000040900720c */ /* 0x000fda0003f06270 */
[----:B------:R-:W-:Y:S05]  /*10c0*/  @P0 BRA `(.L_x_12) ;  /* 0x0000000000e40947 */ /* 0x000fea0003800000 */
[----:B------:R-:W0:Y:S01]  /*10d0*/  LDC R17, c[0x0][0x398] ;  /* 0x0000e600ff117b82 */ /* 0x000e220000000800 */
[----:B------:R-:W1:Y:S01]  /*10e0*/  LDCU.64 UR12, c[0x0][0x380] ;  /* 0x00007000ff0c77ac */ /* 0x000e620008000a00 */
[----:B------:R-:W-:-:S04]  /*10f0*/  IMAD R6, R9, UR9, R2 ;  /* 0x0000000909067c24 */ /* 0x000fc8000f8e0202 */
[----:B0-----:R-:W-:-:S05]  /*1100*/  IMAD R8, R6, R17, RZ ;  /* 0x0000001106087224 */ /* 0x001fca00078e02ff */
[C---:B------:R-:W-:Y:S02]  /*1110*/  IADD3 R12, PT, PT, R8.reuse, 0x2, RZ ;  /* 0x00000002080c7810 */ /* 0x040fe40007ffe0ff */
[----:B------:R-:W-:Y:S02]  /*1120*/  IADD3 R14, PT, PT, R8, 0x1, RZ ;  /* 0x00000001080e7810 */ /* 0x000fe40007ffe0ff */
[----:B-1----:R-:W-:Y:S02]  /*1130*/  IADD3 R12, P6, PT, R12, UR12, RZ ;  /* 0x0000000c0c0c7c10 */ /* 0x002fe4000ffde0ff */
[----:B------:R-:W-:Y:S02]  /*1140*/  IADD3 R10, P3, PT, R8, UR12, RZ ;  /* 0x0000000c080a7c10 */ /* 0x000fe4000ff7e0ff */
[----:B------:R-:W-:Y:S02]  /*1150*/  IADD3.X R13, PT, PT, RZ, UR13, RZ, P6, !PT ;  /* 0x0000000dff0d7c10 */ /* 0x000fe4000b7fe4ff */
[----:B------:R-:W-:Y:S01]  /*1160*/  IADD3 R14, P6, PT, R14, UR12, RZ ;  /* 0x0000000c0e0e7c10 */ /* 0x000fe2000ffde0ff */
[----:B------:R-:W-:-:S03]  /*1170*/  IMAD.X R11, RZ, RZ, UR13, P3 ;  /* 0x0000000dff0b7e24 */ /* 0x000fc600098e06ff */
[----:B------:R-:W-:Y:S01]  /*1180*/  IADD3.X R15, PT, PT, RZ, UR13, RZ, P6, !PT ;  /* 0x0000000dff0f7c10 */ /* 0x000fe2000b7fe4ff */
[----:B------:R-:W2:Y:S04]  /*1190*/  LDG.E.U8 R13, desc[UR10][R12.64] ;  /* 0x0000000a0c0d7981 */ /* 0x000ea8000c1e1100 */
[----:B------:R-:W3:Y:S04]  /*11a0*/  LDG.E.U8 R11, desc[UR10][R10.64] ;  /* 0x0000000a0a0b7981 */ /* 0x000ee8000c1e1100 */
[----:B------:R-:W4:Y:S01]  /*11b0*/  LDG.E.U8 R15, desc[UR10][R14.64] ;  /* 0x0000000a0e0f7981 */ /* 0x000f22000c1e1100 */
[----:B------:R-:W-:Y:S01]  /*11c0*/  ISETP.GE.U32.AND P3, PT, R0, 0x2, PT ;  /* 0x000000020000780c */ /* 0x000fe20003f66070 */
[----:B------:R-:W-:Y:S02]  /*11d0*/  BSSY.RECONVERGENT B0, `(.L_x_12) ;  /* 0x0000028000007945 */ /* 0x000fe40003800200 */
[----:B--2---:R0:W-:Y:S04]  /*11e0*/  STS.U8 [R0+UR4+0x212], R13 ;  /* 0x0002120d00007988 */ /* 0x0041e80008000004 */
[----:B----4-:R0:W-:Y:S04]  /*11f0*/  STS.U8 [R0+UR5+0x212], R15 ;  /* 0x0002120f00007988 */ /* 0x0101e80008000005 */
[----:B---3--:R0:W-:Y:S02]  /*1200*/  STS.U8 [R0+UR6+0x212], R11 ;  /* 0x0002120b00007988 */ /* 0x0081e40008000006 */
        /* <DEDUP_REMOVED lines=8> */
[----:B0-----:R-:W-:Y:S02]  /*1290*/  IADD3.X R15, PT, PT, RZ, UR13, RZ, P3, !PT ;  /* 0x0000000dff0f7c10 */ /* 0x001fe40009ffe4ff */
[----:B------:R-:W-:Y:S02]  /*12a0*/  IADD3.X R11, PT, PT, RZ, UR13, RZ, P6, !PT ;  /* 0x0000000dff0b7c10 */ /* 0x000fe4000b7fe4ff */
[----:B------:R-:W-:-:S02]  /*12b0*/  IADD3 R12, P6, PT, R12, UR12, RZ ;  /* 0x0000000c0c0c7c10 */ /* 0x000fc4000ffde0ff */
[----:B------:R-:W2:Y:S02]  /*12c0*/  LDG.E.U8 R15, desc[UR10][R14.64] ;  /* 0x0000000a0e0f7981 */ /* 0x000ea4000c1e1100 */
[----:B------:R-:W-:Y:S02]  /*12d0*/  IADD3.X R13, PT, PT, RZ, UR13, RZ, P6, !PT ;  /* 0x0000000dff0d7c10 */ /* 0x000fe4000b7fe4ff */
[----:B------:R-:W3:Y:S04]  /*12e0*/  LDG.E.U8 R11, desc[UR10][R10.64] ;  /* 0x0000000a0a0b7981 */ /* 0x000ee8000c1e1100 */
[----:B------:R-:W4:Y:S04]  /*12f0*/  LDG.E.U8 R13, desc[UR10][R12.64] ;  /* 0x0000000a0c0d7981 */ /* 0x000f28000c1e1100 */
[----:B---3--:R3:W-:Y:S04]  /*1300*/  STS.U8 [R0+UR4+0x214], R11 ;  /* 0x0002140b00007988 */ /* 0x0087e80008000004 */
[----:B----4-:R3:W-:Y:S04]  /*1310*/  STS.U8 [R0+UR5+0x214], R13 ;  /* 0x0002140d00007988 */ /* 0x0107e80008000005 */
[----:B--2---:R3:W-:Y:S01]  /*1320*/  STS.U8 [R0+UR6+0x214], R15 ;  /* 0x0002140f00007988 */ /* 0x0047e20008000006 */
[----:B------:R-:W-:Y:S05]  /*1330*/  BRA `(.L_x_14) ;  /* 0x0000000000447947 */ /* 0x000fea0003800000 */
.L_x_13:
[----:B------:R-:W-:Y:S05]  /*1340*/  @P4 BRA `(.L_x_14) ;  /* 0x0000000000404947 */ /* 0x000fea0003800000 */
[----:B------:R-:W-:-:S04]  /*1350*/  VIADD R6, R6, 0xfffffffe ;  /* 0xfffffffe06067836 */ /* 0x000fc80000000000 */
[----:B------:R-:W-:-:S05]  /*1360*/  IMAD R6, R6, R17, RZ ;  /* 0x0000001106067224 */ /* 0x000fca00078e02ff */
[C---:B------:R-:W-:Y:S02]  /*1370*/  IADD3 R10, PT, PT, R6.reuse, 0x2, RZ ;  /* 0x00000002060a7810 */ /* 0x040fe40007ffe0ff */
[----:B------:R-:W-:Y:S02]  /*1380*/  IADD3 R12, PT, PT, R6, 0x1, RZ ;  /* 0x00000001060c7810 */ /* 0x000fe40007ffe0ff */
[----:B------:R-:W-:Y:S02]  /*1390*/  IADD3 R10, P6, PT, R10, UR12, RZ ;  /* 0x0000000c0a0a7c10 */ /* 0x000fe4000ffde0ff */
[----:B------:R-:W-:Y:S02]  /*13a0*/  IADD3 R14, P3, PT, R6, UR12, RZ ;  /* 0x0000000c060e7c10 */ /* 0x000fe4000ff7e0ff */
[----:B0-----:R-:W-:Y:S02]  /*13b0*/  IADD3.X R11, PT, PT, RZ, UR13, RZ, P6, !PT ;  /* 0x0000000dff0b7c10 */ /* 0x001fe4000b7fe4ff */
[----:B------:R-:W-:Y:S01]  /*13c0*/  IADD3 R12, P6, PT, R12, UR12, RZ ;  /* 0x0000000c0c0c7c10 */ /* 0x000fe2000ffde0ff */
[----:B------:R-:W-:-:S03]  /*13d0*/  IMAD.X R15, RZ, RZ, UR13, P3 ;  /* 0x0000000dff0f7e24 */ /* 0x000fc600098e06ff */
[----:B------:R-:W-:Y:S01]  /*13e0*/  IADD3.X R13, PT, PT, RZ, UR13, RZ, P6, !PT ;  /* 0x0000000dff0d7c10 */ /* 0x000fe2000b7fe4ff */
[----:B------:R-:W2:Y:S04]  /*13f0*/  LDG.E.U8 R11, desc[UR10][R10.64] ;  /* 0x0000000a0a0b7981 */ /* 0x000ea8000c1e1100 */
[----:B------:R-:W3:Y:S04]  /*1400*/  LDG.E.U8 R15, desc[UR10][R14.64] ;  /* 0x0000000a0e0f7981 */ /* 0x000ee8000c1e1100 */
[----:B------:R-:W4:Y:S04]  /*1410*/  LDG.E.U8 R13, desc[UR10][R12.64] ;  /* 0x0000000a0c0d7981 */ /* 0x000f28000c1e1100 */
[----:B--2---:R1:W-:Y:S04]  /*1420*/  STS.U8 [R0+UR4+0x210], R11 ;  /* 0x0002100b00007988 */ /* 0x0043e80008000004 */
[----:B----4-:R1:W-:Y:S04]  /*1430*/  STS.U8 [R0+UR5+0x210], R13 ;  /* 0x0002100d00007988 */ /* 0x0103e80008000005 */
[----:B---3--:R1:W-:Y:S02]  /*1440*/  STS.U8 [R0+UR6+0x210], R15 ;  /* 0x0002100f00007988 */ /* 0x0083e40008000006 */
.L_x_14:
[----:B------:R-:W-:Y:S05]  /*1450*/  BSYNC.RECONVERGENT B0 ;  /* 0x0000000000007941 */ /* 0x000fea0003800200 */
.L_x_12:
[----:B------:R-:W-:Y:S01]  /*1460*/  BAR.SYNC.DEFER_BLOCKING 0x0 ;  /* 0x0000000000007b1d */ /* 0x000fe20000010000 */
[----:B------:R-:W-:Y:S01]  /*1470*/  ULEA UR7, UR8, UR7, 0x18 ;  /* 0x0000000708077291 */ /* 0x000fe2000f8ec0ff */
[----:B------:R-:W-:Y:S01]  /*1480*/  ISETP.LT.OR P2, PT, R5, RZ, P2 ;  /* 0x000000ff0500720c */ /* 0x000fe20001741670 */
[----:B01-3--:R-:W-:Y:S01]  /*1490*/  HFMA2 R13, -RZ, RZ, 0, 0 ;  /* 0x00000000ff0d7431 */ /* 0x00bfe200000001ff */
[----:B------:R-:W-:Y:S01]  /*14a0*/  IADD3 R8, PT, PT, R2, 0x1, RZ ;  /* 0x0000000102087810 */ /* 0x000fe20007ffe0ff */
[----:B------:R-:W-:Y:S01]  /*14b0*/  IMAD.MOV.U32 R11, RZ, RZ, RZ ;  /* 0x000000ffff0b7224 */ /* 0x000fe200078e00ff */
[----:B------:R-:W-:Y:S02]  /*14c0*/  P2R R12, PR, RZ, 0x4 ;  /* 0x00000004ff0c7803 */ /* 0x000fe40000000000 */
[----:B------:R-:W-:Y:S02]  /*14d0*/  LEA R6, R0, UR7, 0x2 ;  /* 0x0000000700067c11 */ /* 0x000fe4000f8e10ff */
[----:B------:R-:W-:-:S02]  /*14e0*/  ISETP.GE.AND P3, PT, R8, UR9, PT ;  /* 0x0000000908007c0c */ /* 0x000fc4000bf66270 */
[----:B------:R-:W-:Y:S02]  /*14f0*/  MOV R5, RZ ;  /* 0x000000ff00057202 */ /* 0x000fe40000000f00 */
[----:B------:R-:W-:Y:S01]  /*1500*/  ISETP.LT.OR P3, PT, R2, -0x1, P3 ;  /* 0xffffffff0200780c */ /* 0x000fe20001f61670 */
[----:B------:R0:W-:Y:S04]  /*1510*/  STS [R6+0x400], RZ ;  /* 0x000400ff06007388 */ /* 0x0001e80000000800 */
[----:B------:R0:W-:Y:S04]  /*1520*/  STS [R6+0x200], RZ ;  /* 0x000200ff06007388 */ /* 0x0001e80000000800 */
[----:B------:R0:W-:Y:S01]  /*1530*/  STS [R6], RZ ;  /* 0x000000ff06007388 */ /* 0x0001e20000000800 */
[----:B------:R-:W-:Y:S05]  /*1540*/  @P2 BRA `(.L_x_15) ;  /* 0x00000004001c2947 */ /* 0x000fea0003800000 */
[C---:B------:R-:W-:Y:S01]  /*1550*/  ISETP.GT.AND P2, PT, R2.reuse, UR9, PT ;  /* 0x0000000902007c0c */ /* 0x040fe2000bf44270 */
[----:B------:R-:W-:Y:S03]  /*1560*/  BSSY.RECONVERGENT B0, `(.L_x_16) ;  /* 0x000000e000007945 */ /* 0x000fe60003800200 */
[----:B------:R-:W-:Y:S01]  /*1570*/  ISETP.LT.OR P2, PT, R2, 0x1, P2 ;  /* 0x000000010200780c */ /* 0x000fe20001741670 */
[----:B------:R-:W-:-:S12]  /*1580*/  @P4 BRA `(.L_x_17) ;  /* 0x00000000002c4947 */ /* 0x000fd80003800000 */
[----:B------:R-:W1:Y:S01]  /*1590*/  LDS.U8 R5, [R0+UR4] ;  /* 0x0000000400057984 */ /* 0x000e620008000000 */
[----:B------:R-:W2:Y:S02]  /*15a0*/  LDCU.U8 UR7, c[0x3][URZ] ;  /* 0x00c00000ff0777ac */ /* 0x000ea40008000000 */
[----:B--2---:R-:W-:-:S06]  /*15b0*/  UPRMT UR7, UR7, 0x8880, URZ ;  /* 0x0000888007077896 */ /* 0x004fcc00080000ff */
[----:B-1----:R-:W-:-:S05]  /*15c0*/  IMAD R5, R5, UR7, RZ ;  /* 0x0000000705057c24 */ /* 0x002fca000f8e02ff */
[----:B------:R-:W-:Y:S04]  /*15d0*/  STS [R6+0x400], R5 ;  /* 0x0004000506007388 */ /* 0x000fe80000000800 */
[----:B------:R-:W1:Y:S02]  /*15e0*/  LDS.U8 R11, [R0+UR5] ;  /* 0x00000005000b7984 */ /* 0x000e640008000000 */
[----:B-1----:R-:W-:-:S05]  /*15f0*/  IMAD R11, R11, UR7, RZ ;  /* 0x000000070b0b7c24 */ /* 0x002fca000f8e02ff */
[----:B------:R-:W-:Y:S04]  /*1600*/  STS [R6+0x200], R11 ;  /* 0x0002000b06007388 */ /* 0x000fe80000000800 */
[----:B------:R-:W1:Y:S02]  /*1610*/  LDS.U8 R13, [R0+UR6] ;  /* 0x00000006000d7984 */ /* 0x000e640008000000 */
[----:B-1----:R-:W-:-:S05]  /*1620*/  IMAD R13, R13, UR7, RZ ;  /* 0x000000070d0d7c24 */ /* 0x002fca000f8e02ff */
[----:B------:R1:W-:Y:S02]  /*1630*/  STS [R6], R13 ;  /* 0x0000000d06007388 */ /* 0x0003e40000000800 */
.L_x_17:
[----:B------:R-:W-:Y:S05]  /*1640*/  BSYNC.RECONVERGENT B0 ;  /* 0x0000000000007941 */ /* 0x000fea0003800200 */
.L_x_16:
[C---:B------:R-:W-:Y:S01]  /*1650*/  ISETP.GE.AND P6, PT, R2.reuse, UR9, PT ;  /* 0x0000000902007c0c */ /* 0x040fe2000bfc6270 */
[----:B------:R-:W-:Y:S03]  /*1660*/  BSSY.RECONVERGENT B0, `(.L_x_18) ;  /* 0x000000d000007945 */ /* 0x000fe60003800200 */
[----:B------:R-:W-:Y:S01]  /*1670*/  ISETP.LT.OR P6, PT, R2, RZ, P6 ;  /* 0x000000ff0200720c */ /* 0x000fe200037c1670 */
[----:B------:R-:W-:-:S12]  /*1680*/  @P2 BRA `(.L_x_19) ;  /* 0x0000000000282947 */ /* 0x000fd80003800000 */
[----:B------:R-:W2:Y:S01]  /*1690*/  LDS.U8 R8, [R0+UR4+0x1] ;  /* 0x0000010400087984 */ /* 0x000ea20008000000 */
[----:B------:R-:W2:Y:S02]  /*16a0*/  LDCU.S8 UR7, c[0x3][0x5] ;  /* 0x00c000a0ff0777ac */ /* 0x000ea40008000200 */
[----:B--2---:R-:W-:-:S05]  /*16b0*/  IMAD R5, R8, UR7, R5 ;  /* 0x0000000708057c24 */ /* 0x004fca000f8e0205 */
[----:B------:R-:W-:Y:S04]  /*16c0*/  STS [R6+0x400], R5 ;  /* 0x0004000506007388 */ /* 0x000fe80000000800 */
[----:B------:R-:W2:Y:S02]  /*16d0*/  LDS.U8 R8, [R0+UR5+0x1] ;  /* 0x0000010500087984 */ /* 0x000ea40008000000 */
[----:B--2---:R-:W-:-:S05]  /*16e0*/  IMAD R11, R8, UR7, R11 ;  /* 0x00000007080b7c24 */ /* 0x004fca000f8e020b */
[----:B------:R-:W-:Y:S04]  /*16f0*/  STS [R6+0x200], R11 ;  /* 0x0002000b06007388 */ /* 0x000fe80000000800 */
[----:B------:R-:W1:Y:S02]  /*1700*/  LDS.U8 R8, [R0+UR6+0x1] ;  /* 0x0000010600087984 */ /* 0x000e640008000000 */
[----:B-1----:R-:W-:-:S05]  /*1710*/  IMAD R13, R8, UR7, R13 ;  /* 0x00000007080d7c24 */ /* 0x002fca000f8e020d */
[----:B------:R2:W-:Y:S02]  /*1720*/  STS [R6], R13 ;  /* 0x0000000d06007388 */ /* 0x0005e40000000800 */
.L_x_19:
[----:B------:R-:W-:Y:S05]  /*1730*/  BSYNC.RECONVERGENT B0 ;  /* 0x0000000000007941 */ /* 0x000fea0003800200 */
.L_x_18:
[----:B------:R-:W-:Y:S04]  /*1740*/  BSSY.RECONVERGENT B0, `(.L_x_20) ;  /* 0x000000c000007945 */ /* 0x000fe80003800200 */
[----:B------:R-:W-:Y:S05]  /*1750*/  @P6 BRA `(.L_x_21) ;  /* 0x0000000000286947 */ /* 0x000fea0003800000 */
[----:B------:R-:W3:Y:S01]  /*1760*/  LDS.U8 R8, [R0+UR4+0x2] ;  /* 0x0000020400087984 */ /* 0x000ee20008000000 */
[----:B------:R-:W3:Y:S02]  /*1770*/  LDCU.S8 UR7, c[0x3][0xa] ;  /* 0x00c00140ff0777ac */ /* 0x000ee40008000200 */
[----:B---3--:R-:W-:-:S05]  /*1780*/  IMAD R5, R8, UR7, R5 ;  /* 0x0000000708057c24 */ /* 0x008fca000f8e0205 */
[----:B------:R-:W-:Y:S04]  /*1790*/  STS [R6+0x400], R5 ;  /* 0x0004000506007388 */ /* 0x000fe80000000800 */
[----:B------:R-:W3:Y:S02]  /*17a0*/  LDS.U8 R8, [R0+UR5+0x2] ;  /* 0x0000020500087984 */ /* 0x000ee40008000000 */
[----:B---3--:R-:W-:-:S05]  /*17b0*/  IMAD R11, R8, UR7, R11 ;  /* 0x00000007080b7c24 */ /* 0x008fca000f8e020b */
[----:B------:R-:W-:Y:S04]  /*17c0*/  STS [R6+0x200], R11 ;  /* 0x0002000b06007388 */ /* 0x000fe80000000800 */
[----:B------:R-:W1:Y:S02]  /*17d0*/  LDS.U8 R8, [R0+UR6+0x2] ;  /* 0x0000020600087984 */ /* 0x000e640008000000 */
[----:B-12---:R-:W-:-:S05]  /*17e0*/  IMAD R13, R8, UR7, R13 ;  /* 0x00000007080d7c24 */ /* 0x006fca000f8e020d */
[----:B------:R3:W-:Y:S02]  /*17f0*/  STS [R6], R13 ;  /* 0x0000000d06007388 */ /* 0x0007e40000000800 */
.L_x_21:
[----:B------:R-:W-:Y:S05]  /*1800*/  BSYNC.RECONVERGENT B0 ;  /* 0x0000000000007941 */ /* 0x000fea0003800200 */
.L_x_20:
[----:B------:R-:W-:Y:S04]  /*1810*/  BSSY.RECONVERGENT B0, `(.L_x_22) ;  /* 0x000000c000007945 */ /* 0x000fe80003800200 */
[----:B------:R-:W-:Y:S05]  /*1820*/  @P3 BRA `(.L_x_23) ;  /* 0x0000000000283947 */ /* 0x000fea0003800000 */
[----:B------:R-:W4:Y:S01]  /*1830*/  LDS.U8 R8, [R0+UR4+0x3] ;  /* 0x0000030400087984 */ /* 0x000f220008000000 */
[----:B------:R-:W4:Y:S02]  /*1840*/  LDCU.S8 UR7, c[0x3][0xf] ;  /* 0x00c001e0ff0777ac */ /* 0x000f240008000200 */
[----:B----4-:R-:W-:-:S05]  /*1850*/  IMAD R5, R8, UR7, R5 ;  /* 0x0000000708057c24 */ /* 0x010fca000f8e0205 */
[----:B------:R-:W-:Y:S04]  /*1860*/  STS [R6+0x400], R5 ;  /* 0x0004000506007388 */ /* 0x000fe80000000800 */
[----:B------:R-:W4:Y:S02]  /*1870*/  LDS.U8 R8, [R0+UR5+0x3] ;  /* 0x0000030500087984 */ /* 0x000f240008000000 */
[----:B----4-:R-:W-:-:S05]  /*1880*/  IMAD R11, R8, UR7, R11 ;  /* 0x00000007080b7c24 */ /* 0x010fca000f8e020b */
[----:B------:R-:W-:Y:S04]  /*1890*/  STS [R6+0x200], R11 ;  /* 0x0002000b06007388 */ /* 0x000fe80000000800 */
[----:B------:R-:W1:Y:S02]  /*18a0*/  LDS.U8 R8, [R0+UR6+0x3] ;  /* 0x0000030600087984 */ /* 0x000e640008000000 */
[----:B-123--:R-:W-:-:S05]  /*18b0*/  IMAD R13, R8, UR7, R13 ;  /* 0x00000007080d7c24 */ /* 0x00efca000f8e020d */
[----:B------:R4:W-:Y:S02]  /*18c0*/  STS [R6], R13 ;  /* 0x0000000d06007388 */ /* 0x0009e40000000800 */
.L_x_23:
[----:B------:R-:W-:Y:S05]  /*18d0*/  BSYNC.RECONVERGENT B0 ;  /* 0x0000000000007941 */ /* 0x000fea0003800200 */
.L_x_22:
[----:B------:R-:W-:Y:S04]  /*18e0*/  BSSY.RECONVERGENT B0, `(.L_x_15) ;  /* 0x000000d000007945 */ /* 0x000fe80003800200 */
[----:B------:R-:W-:Y:S05]  /*18f0*/  @P5 BRA `(.L_x_24) ;  /* 0x00000000002c5947 */ /* 0x000fea0003800000 */
[----:B------:R-:W5:Y:S01]  /*1900*/  LDS.U8 R8, [R0+UR4+0x4] ;  /* 0x0000040400087984 */ /* 0x000f620008000000 */
[----:B------:R-:W0:Y:S02]  /*1910*/  LDCU.U8 UR7, c[0x3][0x14] ;  /* 0x00c00280ff0777ac */ /* 0x000e240008000000 */
[----:B0-----:R-:W-:-:S06]  /*1920*/  UPRMT UR7, UR7, 0x8880, URZ ;  /* 0x0000888007077896 */ /* 0x001fcc00080000ff */
[----:B-----5:R-:W-:-:S05]  /*1930*/  IMAD R5, R8, UR7, R5 ;  /* 0x0000000708057c24 */ /* 0x020fca000f8e0205 */
[----:B------:R-:W-:Y:S04]  /*1940*/  STS [R6+0x400], R5 ;  /* 0x0004000506007388 */ /* 0x000fe80000000800 */
[----:B------:R-:W0:Y:S02]  /*1950*/  LDS.U8 R8, [R0+UR5+0x4] ;  /* 0x0000040500087984 */ /* 0x000e240008000000 */
[----:B0-----:R-:W-:-:S05]  /*1960*/  IMAD R11, R8, UR7, R11 ;  /* 0x00000007080b7c24 */ /* 0x001fca000f8e020b */
[----:B------:R-:W-:Y:S04]  /*1970*/  STS [R6+0x200], R11 ;  /* 0x0002000b06007388 */ /* 0x000fe80000000800 */
[----:B------:R-:W1:Y:S02]  /*1980*/  LDS.U8 R8, [R0+UR6+0x4] ;  /* 0x0000040600087984 */ /* 0x000e640008000000 */
[----:B-1234-:R-:W-:-:S05]  /*1990*/  IMAD R13, R8, UR7, R13 ;  /* 0x00000007080d7c24 */ /* 0x01efca000f8e020d */
[----:B------:R0:W-:Y:S02]  /*19a0*/  STS [R6], R13 ;  /* 0x0000000d06007388 */ /* 0x0001e40000000800 */
.L_x_24:
[----:B------:R-:W-:Y:S05]  /*19b0*/  BSYNC.RECONVERGENT B0 ;  /* 0x0000000000007941 */ /* 0x000fea0003800200 */
.L_x_15:
[----:B------:R-:W-:-:S04]  /*19c0*/  IADD3 R15, PT, PT, R3, -0x1, RZ ;  /* 0xffffffff030f7810 */ /* 0x000fc80007ffe0ff */
[----:B------:R-:W-:-:S04]  /*19d0*/  ISETP.GE.AND P2, PT, R15, R4, PT ;  /* 0x000000040f00720c */ /* 0x000fc80003f46270 */
[----:B------:R-:W-:-:S04]  /*19e0*/  ISETP.LT.OR P6, PT, R15, RZ, P2 ;  /* 0x000000ff0f00720c */ /* 0x000fc800017c1670 */
[----:B------:R-:W-:-:S09]  /*19f0*/  P2R R8, PR, RZ, 0x40 ;  /* 0x00000040ff087803 */ /* 0x000fd20000000000 */
[----:B------:R-:W-:Y:S05]  /*1a00*/  @P6 BRA `(.L_x_25) ;  /* 0x0000000400186947 */ /* 0x000fea0003800000 */
[----:B------:R-:W-:Y:S04]  /*1a10*/  BSSY.RECONVERGENT B0, `(.L_x_26) ;  /* 0x000000c000007945 */ /* 0x000fe80003800200 */
[----:B------:R-:W-:Y:S05]  /*1a20*/  @P4 BRA `(.L_x_27) ;  /* 0x0000000000284947 */ /* 0x000fea0003800000 */
[----:B------:R-:W5:Y:S01]  /*1a30*/  LDS.U8 R10, [R0+UR4+0x84] ;  /* 0x00008404000a7984 */ /* 0x000f620008000000 */
[----:B------:R-:W5:Y:S02]  /*1a40*/  LDCU.S8 UR7, c[0x3][0x1] ;  /* 0x00c00020ff0777ac */ /* 0x000f640008000200 */
[----:B-----5:R-:W-:-:S05]  /*1a50*/  IMAD R5, R10, UR7, R5 ;  /* 0x000000070a057c24 */ /* 0x020fca000f8e0205 */
[----:B------:R-:W-:Y:S04]  /*1a60*/  STS [R6+0x400], R5 ;  /* 0x0004000506007388 */ /* 0x000fe80000000800 */
[----:B------:R-:W5:Y:S02]  /*1a70*/  LDS.U8 R10, [R0+UR5+0x84] ;  /* 0x00008405000a7984 */ /* 0x000f640008000000 */
[----:B-----5:R-:W-:-:S05]  /*1a80*/  IMAD R11, R10, UR7, R11 ;  /* 0x000000070a0b7c24 */ /* 0x020fca000f8e020b */
[----:B------:R-:W-:Y:S04]  /*1a90*/  STS [R6+0x200], R11 ;  /* 0x0002000b06007388 */ /* 0x000fe80000000800 */
[----:B------:R-:W0:Y:S02]  /*1aa0*/  LDS.U8 R10, [R0+UR6+0x84] ;  /* 0x00008406000a7984 */ /* 0x000e240008000000 */
[----:B01234-:R-:W-:-:S05]  /*1ab0*/  IMAD R13, R10, UR7, R13 ;  /* 0x000000070a0d7c24 */ /* 0x01ffca000f8e020d */
[----:B------:R0:W-:Y:S02]  /*1ac0*/  STS [R6], R13 ;  /* 0x0000000d06007388 */ /* 0x0001e40000000800 */
.L_x_27:
[----:B------:R-:W-:Y:S05]  /*1ad0*/  BSYNC.RECONVERGENT B0 ;  /* 0x0000000000007941 */ /* 0x000fea0003800200 */
.L_x_26:
[C---:B------:R-:W-:Y:S01]  /*1ae0*/  ISETP.GT.AND P2, PT, R2.reuse, UR9, PT ;  /* 0x0000000902007c0c */ /* 0x040fe2000bf44270 */
[----:B------:R-:W-:Y:S03]  /*1af0*/  BSSY.RECONVERGENT B0, `(.L_x_28) ;  /* 0x000000d000007945 */ /* 0x000fe60003800200 */
[----:B------:R-:W-:-:S13]  /*1b00*/  ISETP.LT.OR P2, PT, R2, 0x1, P2 ;  /* 0x000000010200780c */ /* 0x000fda0001741670 */
        /* <DEDUP_REMOVED lines=11> */
.L_x_29:
[----:B------:R-:W-:Y:S05]  /*1bc0*/  BSYNC.RECONVERGENT B0 ;  /* 0x0000000000007941 */ /* 0x000fea0003800200 */
.L_x_28:
[C---:B------:R-:W-:Y:S01]  /*1bd0*/  ISETP.GE.AND P2, PT, R2.reuse, UR9, PT ;  /* 0x0000000902007c0c */ /* 0x040fe2000bf46270 */
[----:B------:R-:W-:Y:S03]  /*1be0*/  BSSY.RECONVERGENT B0, `(.L_x_30) ;  /* 0x000000d000007945 */ /* 0x000fe60003800200 */
[----:B------:R-:W-:-:S13]  /*1bf0*/  ISETP.LT.OR P2, PT, R2, RZ, P2 ;  /* 0x000000ff0200720c */ /* 0x000fda0001741670 */
        /* <DEDUP_REMOVED lines=11> */
.L_x_31:
[----:B------:R-:W-:Y:S05]  /*1cb0*/  BSYNC.RECONVERGENT B0 ;  /* 0x0000000000007941 */ /* 0x000fea0003800200 */
.L_x_30:
        /* <DEDUP_REMOVED lines=13> */
.L_x_33:
[----:B------:R-:W-:Y:S05]  /*1d90*/  BSYNC.RECONVERGENT B0 ;  /* 0x0000000000007941 */ /* 0x000fea0003800200 */
.L_x_32:
        /* <DEDUP_REMOVED lines=12> */
.L_x_34:
[----:B------:R-:W-:Y:S05]  /*1e60*/  BSYNC.RECONVERGENT B0 ;  /* 0x0000000000007941 */ /* 0x000fea0003800200 */
.L_x_25:
[----:B------:R-:W-:-:S04]  /*1e70*/  ISETP.GE.AND P2, PT, R3, R4, PT ;  /* 0x000000040300720c */ /* 0x000fc80003f46270 */
[----:B------:R-:W-:-:S13]  /*1e80*/  ISETP.LT.OR P2, PT, R3, RZ, P2 ;  /* 0x000000ff0300720c */ /* 0x000fda0001741670 */
        /* <DEDUP_REMOVED lines=13> */
.L_x_37:
[----:B------:R-:W-:Y:S05]  /*1f60*/  BSYNC.RECONVERGENT B0 ;  /* 0x0000000000007941 */ /* 0x000fea0003800200 */
.L_x_36:
        /* <DEDUP_REMOVED lines=14> */
.L_x_39:
[----:B------:R-:W-:Y:S05]  /*2050*/  BSYNC.RECONVERGENT B0 ;  /* 0x0000000000007941 */ /* 0x000fea0003800200 */
.L_x_38:
[C---:B------:R-:W-:Y:S01]  /*2060*/  ISETP.GE.AND P6, PT, R2.reuse, UR9, PT ;  /* 0x0000000902007c0c */ /* 0x040fe2000bfc6270 */
[----:B------:R-:W-:Y:S03]  /*2070*/  BSSY.RECONVERGENT B0, `(.L_x_40) ;  /* 0x000000e000007945 */ /* 0x000fe60003800200 */
[----:B------:R-:W-:-:S13]  /*2080*/  ISETP.LT.OR P6, PT, R2, RZ, P6 ;  /* 0x000000ff0200720c */ /* 0x000fda00037c1670 */
        /* <DEDUP_REMOVED lines=12> */
.L_x_41:
[----:B------:R-:W-:Y:S05]  /*2150*/  BSYNC.RECONVERGENT B0 ;  /* 0x0000000000007941 */ /* 0x000fea0003800200 */
.L_x_40:
        /* <DEDUP_REMOVED lines=12> */
.L_x_43:
[----:B------:R-:W-:Y:S05]  /*2220*/  BSYNC.RECONVERGENT B0 ;  /* 0x0000000000007941 */ /* 0x000fea0003800200 */
.L_x_42:
        /* <DEDUP_REMOVED lines=12> */
.L_x_44:
[----:B------:R-:W-:Y:S05]  /*22f0*/  BSYNC.RECONVERGENT B0 ;  /* 0x0000000000007941 */ /* 0x000fea0003800200 */
.L_x_35:
        /* <DEDUP_REMOVED lines=14> */
.L_x_47:
[----:B------:R-:W-:Y:S05]  /*23e0*/  BSYNC.RECONVERGENT B0 ;  /* 0x0000000000007941 */ /* 0x000fea0003800200 */
.L_x_46:
[C---:B------:R-:W-:Y:S01]  /*23f0*/  ISETP.GT.AND P6, PT, R2.reuse, UR9, PT ;  /* 0x0000000902007c0c */ /* 0x040fe2000bfc4270 */
[----:B------:R-:W-:Y:S03]  /*2400*/  BSSY.RECONVERGENT B0, `(.L_x_48) ;  /* 0x000000e000007945 */ /* 0x000fe60003800200 */
[----:B------:R-:W-:-:S13]  /*2410*/  ISETP.LT.OR P6, PT, R2, 0x1, P6 ;  /* 0x000000010200780c */ /* 0x000fda00037c1670 */
        /* <DEDUP_REMOVED lines=12> */
.L_x_49:
[----:B------:R-:W-:Y:S05]  /*24e0*/  BSYNC.RECONVERGENT B0 ;  /* 0x0000000000007941 */ /* 0x000fea0003800200 */
.L_x_48:
        /* <DEDUP_REMOVED lines=14> */
.L_x_51:
[----:B------:R-:W-:Y:S05]  /*25d0*/  BSYNC.RECONVERGENT B0 ;  /* 0x0000000000007941 */ /* 0x000fea0003800200 */
.L_x_50:
        /* <DEDUP_REMOVED lines=12> */
.L_x_53:
[----:B------:R-:W-:Y:S05]  /*26a0*/  BSYNC.RECONVERGENT B0 ;  /* 0x0000000000007941 */ /* 0x000fea0003800200 */
.L_x_52:
        /* <DEDUP_REMOVED lines=12> */
.L_x_54:
[----:B------:R-:W-:Y:S05]  /*2770*/  BSYNC.RECONVERGENT B0 ;  /* 0x0000000000007941 */ /* 0x000fea0003800200 */
.L_x_45:
[----:B------:R-:W-:-:S13]  /*2780*/  ISETP.LT.OR P0, PT, R9, RZ, P0 ;  /* 0x000000ff0900720c */ /* 0x000fda0000701670 */
[----:B------:R-:W-:Y:S05]  /*2790*/  @P0 BRA `(.L_x_55) ;  /* 0x00000004001c0947 */ /* 0x000fea0003800000 */
        /* <DEDUP_REMOVED lines=13> */
.L_x_57:
[----:B------:R-:W-:Y:S05]  /*2870*/  BSYNC.RECONVERGENT B0 ;  /* 0x0000000000007941 */ /* 0x000fea0003800200 */
.L_x_56:
        /* <DEDUP_REMOVED lines=14> */
.L_x_59:
[----:B------:R-:W-:Y:S05]  /*2960*/  BSYNC.RECONVERGENT B0 ;  /* 0x0000000000007941 */ /* 0x000fea0003800200 */
.L_x_58:
        /* <DEDUP_REMOVED lines=14> */
.L_x_61:
[----:B------:R-:W-:Y:S05]  /*2a50*/  BSYNC.RECONVERGENT B0 ;  /* 0x0000000000007941 */ /* 0x000fea0003800200 */
.L_x_60:
        /* <DEDUP_REMOVED lines=12> */
.L_x_63:
[----:B------:R-:W-:Y:S05]  /*2b20*/  BSYNC.RECONVERGENT B0 ;  /* 0x0000000000007941 */ /* 0x000fea0003800200 */
.L_x_62:
        /* <DEDUP_REMOVED lines=13> */
.L_x_64:
[----:B------:R-:W-:Y:S05]  /*2c00*/  BSYNC.RECONVERGENT B0 ;  /* 0x0000000000007941 */ /* 0x000fea0003800200 */
.L_x_55:
[----:B------:R0:W-:Y:S01]  /*2c10*/  STS [R6+0xa00], RZ ;  /* 0x000a00ff06007388 */ /* 0x0001e20000000800 */
[----:B------:R-:W-:Y:S01]  /*2c20*/  ISETP.NE.AND P6, PT, R12, RZ, PT ;  /* 0x000000ff0c00720c */ /* 0x000fe20003fc5270 */
[----:B------:R-:W-:Y:S02]  /*2c30*/  HFMA2 R7, -RZ, RZ, 0, 0 ;  /* 0x00000000ff077431 */ /* 0x000fe400000001ff */
[----:B------:R-:W-:Y:S01]  /*2c40*/  IMAD.MOV.U32 R9, RZ, RZ, RZ ;  /* 0x000000ffff097224 */ /* 0x000fe200078e00ff */
[----:B------:R0:W-:Y:S01]  /*2c50*/  STS [R6+0x800], RZ ;  /* 0x000800ff06007388 */ /* 0x0001e20000000800 */
[----:B------:R-:W-:-:S03]  /*2c60*/  MOV R15, RZ ;  /* 0x000000ff000f7202 */ /* 0x000fc60000000f00 */
[----:B------:R0:W-:Y:S05]  /*2c70*/  STS [R6+0x600], RZ ;  /* 0x000600ff06007388 */ /* 0x0001ea0000000800 */
[----:B------:R-:W-:Y:S05]  /*2c80*/  @P6 BRA `(.L_x_65) ;  /* 0x0000000400186947 */ /* 0x000fea0003800000 */
[----:B------:R-:W-:Y:S04]  /*2c90*/  BSSY.RECONVERGENT B0, `(.L_x_66) ;  /* 0x000000c000007945 */ /* 0x000fe80003800200 */
[----:B------:R-:W-:Y:S05]  /*2ca0*/  @P4 BRA `(.L_x_67) ;  /* 0x0000000000284947 */ /* 0x000fea0003800000 */
[----:B------:R-:W5:Y:S01]  /*2cb0*/  LDS.U8 R15, [R0+UR4] ;  /* 0x00000004000f7984 */ /* 0x000f620008000000 */
[----:B------:R-:W5:Y:S02]  /*2cc0*/  LDCU.S8 UR7, c[0x3][0x19] ;  /* 0x00c00320ff0777ac */ /* 0x000f640008000200 */
[----:B-----5:R-:W-:-:S05]  /*2cd0*/  IMAD R15, R15, UR7, RZ ;  /* 0x000000070f0f7c24 */ /* 0x020fca000f8e02ff */
[----:B------:R-:W-:Y:S04]  /*2ce0*/  STS [R6+0xa00], R15 ;  /* 0x000a000f06007388 */ /* 0x000fe80000000800 */
[----:B------:R-:W5:Y:S02]  /*2cf0*/  LDS.U8 R9, [R0+UR5] ;  /* 0x0000000500097984 */ /* 0x000f640008000000 */
[----:B-----5:R-:W-:-:S05]  /*2d00*/  IMAD R9, R9, UR7, RZ ;  /* 0x0000000709097c24 */ /* 0x020fca000f8e02ff */
[----:B------:R-:W-:Y:S04]  /*2d10*/  STS [R6+0x800], R9 ;  /* 0x0008000906007388 */ /* 0x000fe80000000800 */
[----:B------:R-:W5:Y:S02]  /*2d20*/  LDS.U8 R7, [R0+UR6] ;  /* 0x0000000600077984 */ /* 0x000f640008000000 */
[----:B-----5:R-:W-:-:S05]  /*2d30*/  IMAD R7, R7, UR7, RZ ;  /* 0x0000000707077c24 */ /* 0x020fca000f8e02ff */
[----:B------:R0:W-:Y:S02]  /*2d40*/  STS [R6+0x600], R7 ;  /* 0x0006000706007388 */ /* 0x0001e40000000800 */
.L_x_67:
[----:B------:R-:W-:Y:S05]  /*2d50*/  BSYNC.RECONVERGENT B0 ;  /* 0x0000000000007941 */ /* 0x000fea0003800200 */
.L_x_66:
        /* <DEDUP_REMOVED lines=12> */
[----:B0-----:R-:W-:-:S05]  /*2e20*/  IMAD R7, R4, UR7, R7 ;  /* 0x0000000704077c24 */ /* 0x001fca000f8e0207 */
[----:B------:R0:W-:Y:S02]  /*2e30*/  STS [R6+0x600], R7 ;  /* 0x0006000706007388 */ /* 0x0001e40000000800 */
.L_x_69:
[----:B------:R-:W-:Y:S05]  /*2e40*/  BSYNC.RECONVERGENT B0 ;  /* 0x0000000000007941 */ /* 0x000fea0003800200 */
.L_x_68:
        /* <DEDUP_REMOVED lines=14> */
.L_x_71:
[----:B------:R-:W-:Y:S05]  /*2f30*/  BSYNC.RECONVERGENT B0 ;  /* 0x0000000000007941 */ /* 0x000fea0003800200 */
.L_x_70:
        /* <DEDUP_REMOVED lines=10> */
[----:B------:R-:W0:Y:S02]  /*2fe0*/  LDS.U8 R4, [R0+UR6+0x3] ;  /* 0x0000030600047984 */ /* 0x000e240008000000 */
[----:B0-----:R-:W-:-:S05]  /*2ff0*/  IMAD R7, R4, UR7, R7 ;  /* 0x0000000704077c24 */ /* 0x001fca000f8e0207 */
[----:B------:R0:W-:Y:S02]  /*3000*/  STS [R6+0x600], R7 ;  /* 0x0006000706007388 */ /* 0x0001e40000000800 */
.L_x_73:
[----:B------:R-:W-:Y:S05]  /*3010*/  BSYNC.RECONVERGENT B0 ;  /* 0x0000000000007941 */ /* 0x000fea0003800200 */
.L_x_72:
        /* <DEDUP_REMOVED lines=12> */
.L_x_74:
[----:B------:R-:W-:Y:S05]  /*30e0*/  BSYNC.RECONVERGENT B0 ;  /* 0x0000000000007941 */ /* 0x000fea0003800200 */
.L_x_65:
[----:B------:R-:W-:-:S13]  /*30f0*/  ISETP.NE.AND P6, PT, R8, RZ, PT ;  /* 0x000000ff0800720c */ /* 0x000fda0003fc5270 */
[----:B------:R-:W-:Y:S05]  /*3100*/  @P6 BRA `(.L_x_75) ;  /* 0x0000000400286947 */ /* 0x000fea0003800000 */
[C---:B------:R-:W-:Y:S01]  /*3110*/  ISETP.GT.AND P6, PT, R2.reuse, UR9, PT ;  /* 0x0000000902007c0c */ /* 0x040fe2000bfc4270 */
[----:B------:R-:W-:Y:S03]  /*3120*/  BSSY.RECONVERGENT B0, `(.L_x_76) ;  /* 0x000000e000007945 */ /* 0x000fe60003800200 */
[----:B------:R-:W-:-:S04]  /*3130*/  ISETP.LT.OR P6, PT, R2, 0x1, P6 ;  /* 0x000000010200780c */ /* 0x000fc800037c1670 */
[----:B------:R-:W-:Y:S01]  /*3140*/  P2R R8, PR, RZ, 0x40 ;  /* 0x00000040ff087803 */ /* 0x000fe20000000000 */
[----:B------:R-:W-:Y:S08]  /*3150*/  @P4 BRA `(.L_x_77) ;  /* 0x0000000000284947 */ /* 0x000ff00003800000 */
        /* <DEDUP_REMOVED lines=10> */
.L_x_77:
[----:B------:R-:W-:Y:S05]  /*3200*/  BSYNC.RECONVERGENT B0 ;  /* 0x0000000000007941 */ /* 0x000fea0003800200 */
.L_x_76:
[C---:B------:R-:W-:Y:S01]  /*3210*/  ISETP.GE.AND P6, PT, R2.reuse, UR9, PT ;  /* 0x0000000902007c0c */ /* 0x040fe2000bfc6270 */
[----:B------:R-:W-:Y:S03]  /*3220*/  BSSY.RECONVERGENT B0, `(.L_x_78) ;  /* 0x000000f000007945 */ /* 0x000fe60003800200 */
[----:B------:R-:W-:-:S04]  /*3230*/  ISETP.LT.OR P6, PT, R2, RZ, P6 ;  /* 0x000000ff0200720c */ /* 0x000fc800037c1670 */
[----:B------:R-:W-:Y:S02]  /*3240*/  P2R R10, PR, RZ, 0x40 ;  /* 0x00000040ff0a7803 */ /* 0x000fe40000000000 */
[----:B------:R-:W-:-:S13]  /*3250*/  ISETP.NE.AND P6, PT, R8, RZ, PT ;  /* 0x000000ff0800720c */ /* 0x000fda0003fc5270 */
        /* <DEDUP_REMOVED lines=11> */
.L_x_79:
[----:B------:R-:W-:Y:S05]  /*3310*/  BSYNC.RECONVERGENT B0 ;  /* 0x0000000000007941 */ /* 0x000fea0003800200 */
.L_x_78:
[----:B------:R-:W-:Y:S01]  /*3320*/  ISETP.NE.AND P6, PT, R10, RZ, PT ;  /* 0x000000ff0a00720c */ /* 0x000fe20003fc5270 */
[----:B------:R-:W-:-:S12]  /*3330*/  BSSY.RECONVERGENT B0, `(.L_x_80) ;  /* 0x000000d000007945 */ /* 0x000fd80003800200 */
        /* <DEDUP_REMOVED lines=12> */
.L_x_81:
[----:B------:R-:W-:Y:S05]  /*3400*/  BSYNC.RECONVERGENT B0 ;  /* 0x0000000000007941 */ /* 0x000fea0003800200 */
.L_x_80:
        /* <DEDUP_REMOVED lines=12> */
.L_x_83:
[----:B------:R-:W-:Y:S05]  /*34d0*/  BSYNC.RECONVERGENT B0 ;  /* 0x0000000000007941 */ /* 0x000fea0003800200 */
.L_x_82:
        /* <DEDUP_REMOVED lines=12> */
.L_x_84:
[----:B------:R-:W-:Y:S05]  /*35a0*/  BSYNC.RECONVERGENT B0 ;  /* 0x0000000000007941 */ /* 0x000fea0003800200 */
.L_x_75:
[----:B------:R-:W-:Y:S05]  /*35b0*/  @P2 BRA `(.L_x_85) ;  /* 0x0000000400182947 */ /* 0x000fea0003800000 */
[C---:B------:R-:W-:Y:S01]  /*35c0*/  ISETP.GT.AND P6, PT, R2.reuse, UR9, PT ;  /* 0x0000000902007c0c */ /* 0x040fe2000bfc4270 */
[----:B------:R-:W-:Y:S01]  /*35d0*/  BSSY.RECONVERGENT B0, `(.L_x_86) ;  /* 0x000000f000007945 */ /* 0x000fe20003800200 */
[C---:B------:R-:W-:Y:S02]  /*35e0*/  ISETP.GE.AND P2, PT, R2.reuse, UR9, PT ;  /* 0x0000000902007c0c */ /* 0x040fe4000bf46270 */
[C---:B------:R-:W-:Y:S02]  /*35f0*/  ISETP.LT.OR P6, PT, R2.reuse, 0x1, P6 ;  /* 0x000000010200780c */ /* 0x040fe400037c1670 */
[----:B------:R-:W-:Y:S01]  /*3600*/  ISETP.LT.OR P2, PT, R2, RZ, P2 ;  /* 0x000000ff0200720c */ /* 0x000fe20001741670 */
[----:B------:R-:W-:-:S12]  /*3610*/  @P4 BRA `(.L_x_87) ;  /* 0x0000000000284947 */ /* 0x000fd80003800000 */
        /* <DEDUP_REMOVED lines=10> */
.L_x_87:
[----:B------:R-:W-:Y:S05]  /*36c0*/  BSYNC.RECONVERGENT B0 ;  /* 0x0000000000007941 */ /* 0x000fea0003800200 */
.L_x_86:
        /* <DEDUP_REMOVED lines=13> */
.L_x_89:
[----:B------:R-:W-:Y:S05]  /*37a0*/  BSYNC.RECONVERGENT B0 ;  /* 0x0000000000007941 */ /* 0x000fea0003800200 */
.L_x_88:
        /* <DEDUP_REMOVED lines=12> */
.L_x_91:
[----:B------:R-:W-:Y:S05]  /*3870*/  BSYNC.RECONVERGENT B0 ;  /* 0x0000000000007941 */ /* 0x000fea0003800200 */
.L_x_90:
        /* <DEDUP_REMOVED lines=12> */
.L_x_93:
[----:B------:R-:W-:Y:S05]  /*3940*/  BSYNC.RECONVERGENT B0 ;  /* 0x0000000000007941 */ /* 0x000fea0003800200 */
.L_x_92:
        /* <DEDUP_REMOVED lines=12> */
.L_x_94:
[----:B------:R-:W-:Y:S05]  /*3a10*/  BSYNC.RECONVERGENT B0 ;  /* 0x0000000000007941 */ /* 0x000fea0003800200 */
.L_x_85:
        /* <DEDUP_REMOVED lines=18> */
.L_x_97:
[----:B------:R-:W-:Y:S05]  /*3b40*/  BSYNC.RECONVERGENT B0 ;  /* 0x0000000000007941 */ /* 0x000fea0003800200 */
.L_x_96:
        /* <DEDUP_REMOVED lines=12> */
.L_x_99:
[----:B------:R-:W-:Y:S05]  /*3c10*/  BSYNC.RECONVERGENT B0 ;  /* 0x0000000000007941 */ /* 0x000fea0003800200 */
.L_x_98:
        /* <DEDUP_REMOVED lines=12> */
.L_x_101:
[----:B------:R-:W-:Y:S05]  /*3ce0*/  BSYNC.RECONVERGENT B0 ;  /* 0x0000000000007941 */ /* 0x000fea0003800200 */
.L_x_100:
        /* <DEDUP_REMOVED lines=12> */
.L_x_103:
[----:B------:R-:W-:Y:S05]  /*3db0*/  BSYNC.RECONVERGENT B0 ;  /* 0x0000000000007941 */ /* 0x000fea0003800200 */
.L_x_102:
        /* <DEDUP_REMOVED lines=13> */
.L_x_104:
[----:B------:R-:W-:Y:S05]  /*3e90*/  BSYNC.RECONVERGENT B0 ;  /* 0x0000000000007941 */ /* 0x000fea0003800200 */
.L_x_95:
        /* <DEDUP_REMOVED lines=17> */
.L_x_107:
[----:B------:R-:W-:Y:S05]  /*3fb0*/  BSYNC.RECONVERGENT B0 ;  /* 0x0000000000007941 */ /* 0x000fea0003800200 */
.L_x_106:
        /* <DEDUP_REMOVED lines=12> */
.L_x_109:
[----:B------:R-:W-:Y:S05]  /*4080*/  BSYNC.RECONVERGENT B0 ;  /* 0x0000000000007941 */ /* 0x000fea0003800200 */
.L_x_108:
        /* <DEDUP_REMOVED lines=12> */
.L_x_111:
[----:B------:R-:W-:Y:S05]  /*4150*/  BSYNC.RECONVERGENT B0 ;  /* 0x0000000000007941 */ /* 0x000fea0003800200 */
.L_x_110:
        /* <DEDUP_REMOVED lines=13> */
.L_x_113:
[----:B------:R-:W-:Y:S05]  /*4230*/  BSYNC.RECONVERGENT B0 ;  /* 0x0000000000007941 */ /* 0x000fea0003800200 */
.L_x_112:
        /* <DEDUP_REMOVED lines=12> */
.L_x_114:
[----:B------:R-:W-:Y:S05]  /*4300*/  BSYNC.RECONVERGENT B0 ;  /* 0x0000000000007941 */ /* 0x000fea0003800200 */
.L_x_105:
[----:B------:R-:W-:Y:S01]  /*4310*/  IMAD R5, R5, R5, RZ ;  /* 0x0000000505057224 */ /* 0x000fe200078e02ff */
[----:B------:R-:W-:Y:S01]  /*4320*/  BSSY.RECONVERGENT B0, `(.L_x_115) ;  /* 0x000001c000007945 */ /* 0x000fe20003800200 */
[----:B------:R-:W-:Y:S02]  /*4330*/  IMAD R15, R15, R15, RZ ;  /* 0x0000000f0f0f7224 */ /* 0x000fe400078e02ff */
[----:B------:R-:W-:Y:S01]  /*4340*/  IMAD R11, R11, R11, RZ ;  /* 0x0000000b0b0b7224 */ /* 0x000fe200078e02ff */
[----:B------:R-:W-:Y:S01]  /*4350*/  I2FP.F32.U32 R5, R5 ;  /* 0x0000000500057245 */ /* 0x000fe20000201000 */
[----:B01234-:R-:W-:Y:S01]  /*4360*/  IMAD R13, R13, R13, RZ ;  /* 0x0000000d0d0d7224 */ /* 0x01ffe200078e02ff */
[----:B------:R-:W-:Y:S01]  /*4370*/  I2FP.F32.U32 R0, R15 ;  /* 0x0000000f00007245 */ /* 0x000fe20000201000 */
[----:B------:R-:W-:Y:S02]  /*4380*/  IMAD R9, R9, R9, RZ ;  /* 0x0000000909097224 */ /* 0x000fe400078e02ff */
[----:B------:R-:W-:Y:S01]  /*4390*/  IMAD R7, R7, R7, RZ ;  /* 0x0000000707077224 */ /* 0x000fe200078e02ff */
[----:B------:R-:W-:Y:S01]  /*43a0*/  I2FP.F32.U32 R4, R13 ;  /* 0x0000000d00047245 */ /* 0x000fe20000201000 */
[----:B------:R-:W-:Y:S01]  /*43b0*/  FADD R15, R5, R0 ;  /* 0x00000000050f7221 */ /* 0x000fe20000000000 */
[----:B------:R-:W-:-:S02]  /*43c0*/  I2FP.F32.U32 R5, R11 ;  /* 0x0000000b00057245 */ /* 0x000fc40000201000 */
[----:B------:R-:W-:Y:S01]  /*43d0*/  I2FP.F32.U32 R7, R7 ;  /* 0x0000000700077245 */ /* 0x000fe20000201000 */
[----:B------:R0:W1:Y:S01]  /*43e0*/  MUFU.RSQ R8, R15 ;  /* 0x0000000f00087308 */ /* 0x0000620000001400 */
[----:B------:R-:W-:-:S03]  /*43f0*/  IADD3 R0, PT, PT, R15, -0xd000000, RZ ;  /* 0xf30000000f007810 */ /* 0x000fc60007ffe0ff */
[----:B------:R-:W-:Y:S01]  /*4400*/  FADD R4, R4, R7 ;  /* 0x0000000704047221 */ /* 0x000fe20000000000 */
[----:B------:R-:W-:Y:S02]  /*4410*/  ISETP.GT.U32.AND P0, PT, R0, 0x727fffff, PT ;  /* 0x727fffff0000780c */ /* 0x000fe40003f04070 */
[----:B------:R-:W-:-:S05]  /*4420*/  I2FP.F32.U32 R0, R9 ;  /* 0x0000000900007245 */ /* 0x000fca0000201000 */
[----:B------:R-:W-:-:S06]  /*4430*/  FADD R5, R5, R0 ;  /* 0x0000000005057221 */ /* 0x000fcc0000000000 */
[----:B01----:R-:W-:Y:S05]  /*4440*/  @!P0 BRA `(.L_x_116) ;  /* 0x0000000000148947 */ /* 0x003fea0003800000 */
[----:B------:R-:W-:Y:S02]  /*4450*/  MOV R0, R15 ;  /* 0x0000000f00007202 */ /* 0x000fe40000000f00 */
[----:B------:R-:W-:-:S07]  /*4460*/  MOV R12, 0x4480 ;  /* 0x00004480000c7802 */ /* 0x000fce0000000f00 */
[----:B------:R-:W-:Y:S05]  /*4470*/  CALL.REL.NOINC `($__internal_0_$__cuda_sm20_sqrt_rn_f32_slowpath) ;  /* 0x0000000000f47944 */ /* 0x000fea0003c00000 */
[----:B------:R-:W-:Y:S01]  /*4480*/  IMAD.MOV.U32 R6, RZ, RZ, R0 ;  /* 0x000000ffff067224 */ /* 0x000fe200078e0000 */
[----:B------:R-:W-:Y:S06]  /*4490*/  BRA `(.L_x_117) ;  /* 0x0000000000107947 */ /* 0x000fec0003800000 */
.L_x_116:
[----:B------:R-:W-:Y:S01]  /*44a0*/  FMUL.FTZ R6, R15, R8 ;  /* 0x000000080f067220 */ /* 0x000fe20000410000 */
[----:B------:R-:W-:-:S03]  /*44b0*/  FMUL.FTZ R0, R8, 0.5 ;  /* 0x3f00000008007820 */ /* 0x000fc60000410000 */
[----:B------:R-:W-:-:S04]  /*44c0*/  FFMA R7, -R6, R6, R15 ;  /* 0x0000000606077223 */ /* 0x000fc8000000010f */
[----:B------:R-:W-:-:S07]  /*44d0*/  FFMA R6, R7, R0, R6 ;  /* 0x0000000007067223 */ /* 0x000fce0000000006 */
.L_x_117:
[----:B------:R-:W-:Y:S05]  /*44e0*/  BSYNC.RECONVERGENT B0 ;  /* 0x0000000000007941 */ /* 0x000fea0003800200 */
.L_x_115:
[----:B------:R-:W-:Y:S01]  /*44f0*/  IADD3 R0, PT, PT, R5, -0xd000000, RZ ;  /* 0xf300000005007810 */ /* 0x000fe20007ffe0ff */
[----:B------:R0:W1:Y:S01]  /*4500*/  MUFU.RSQ R8, R5 ;  /* 0x0000000500087308 */ /* 0x0000620000001400 */
[----:B------:R-:W-:Y:S01]  /*4510*/  BSSY.RECONVERGENT B0, `(.L_x_118) ;  /* 0x000000c000007945 */ /* 0x000fe20003800200 */
[----:B------:R-:W-:Y:S01]  /*4520*/  FMUL R6, R6, 0.125 ;  /* 0x3e00000006067820 */ /* 0x000fe20000400000 */
[----:B------:R-:W-:-:S13]  /*4530*/  ISETP.GT.U32.AND P0, PT, R0, 0x727fffff, PT ;  /* 0x727fffff0000780c */ /* 0x000fda0003f04070 */
[----:B0-----:R-:W-:Y:S05]  /*4540*/  @!P0 BRA `(.L_x_119) ;  /* 0x0000000000108947 */ /* 0x001fea0003800000 */
[----:B------:R-:W-:Y:S02]  /*4550*/  MOV R0, R5 ;  /* 0x0000000500007202 */ /* 0x000fe40000000f00 */
[----:B------:R-:W-:-:S07]  /*4560*/  MOV R12, 0x4580 ;  /* 0x00004580000c7802 */ /* 0x000fce0000000f00 */
[----:B-1----:R-:W-:Y:S05]  /*4570*/  CALL.REL.NOINC `($__internal_0_$__cuda_sm20_sqrt_rn_f32_slowpath) ;  /* 0x0000000000b47944 */ /* 0x002fea0003c00000 */
[----:B------:R-:W-:Y:S05]  /*4580*/  BRA `(.L_x_120) ;  /* 0x0000000000107947 */ /* 0x000fea0003800000 */
.L_x_119:
[----:B-1----:R-:W-:Y:S01]  /*4590*/  FMUL.FTZ R0, R5, R8 ;  /* 0x0000000805007220 */ /* 0x002fe20000410000 */
[----:B------:R-:W-:-:S03]  /*45a0*/  FMUL.FTZ R7, R8, 0.5 ;  /* 0x3f00000008077820 */ /* 0x000fc60000410000 */
[----:B------:R-:W-:-:S04]  /*45b0*/  FFMA R5, -R0, R0, R5 ;  /* 0x0000000000057223 */ /* 0x000fc80000000105 */
[----:B------:R-:W-:-:S07]  /*45c0*/  FFMA R0, R5, R7, R0 ;  /* 0x0000000705007223 */ /* 0x000fce0000000000 */
.L_x_120:
[----:B------:R-:W-:Y:S05]  /*45d0*/  BSYNC.RECONVERGENT B0 ;  /* 0x0000000000007941 */ /* 0x000fea0003800200 */
.L_x_118:
[----:B------:R-:W-:Y:S01]  /*45e0*/  IADD3 R5, PT, PT, R4, -0xd000000, RZ ;  /* 0xf300000004057810 */ /* 0x000fe20007ffe0ff */
[----:B------:R0:W1:Y:S01]  /*45f0*/  MUFU.RSQ R7, R4 ;  /* 0x0000000400077308 */ /* 0x0000620000001400 */
[----:B------:R-:W-:Y:S01]  /*4600*/  BSSY.RECONVERGENT B0, `(.L_x_121) ;  /* 0x000000c000007945 */ /* 0x000fe20003800200 */
[----:B------:R-:W-:Y:S01]  /*4610*/  FMUL R13, R0, 0.125 ;  /* 0x3e000000000d7820 */ /* 0x000fe20000400000 */
[----:B------:R-:W-:-:S13]  /*4620*/  ISETP.GT.U32.AND P0, PT, R5, 0x727fffff, PT ;  /* 0x727fffff0500780c */ /* 0x000fda0003f04070 */
[----:B0-----:R-:W-:Y:S05]  /*4630*/  @!P0 BRA `(.L_x_122) ;  /* 0x0000000000108947 */ /* 0x001fea0003800000 */
[----:B------:R-:W-:Y:S01]  /*4640*/  IMAD.MOV.U32 R0, RZ, RZ, R4 ;  /* 0x000000ffff007224 */ /* 0x000fe200078e0004 */
[----:B------:R-:W-:-:S07]  /*4650*/  MOV R12, 0x4670 ;  /* 0x00004670000c7802 */ /* 0x000fce0000000f00 */
[----:B-1----:R-:W-:Y:S05]  /*4660*/  CALL.REL.NOINC `($__internal_0_$__cuda_sm20_sqrt_rn_f32_slowpath) ;  /* 0x0000000000787944 */ /* 0x002fea0003c00000 */
[----:B------:R-:W-:Y:S05]  /*4670*/  BRA `(.L_x_123) ;  /* 0x0000000000107947 */ /* 0x000fea0003800000 */
.L_x_122:
[----:B-1----:R-:W-:Y:S01]  /*4680*/  FMUL.FTZ R5, R4, R7 ;  /* 0x0000000704057220 */ /* 0x002fe20000410000 */
[----:B------:R-:W-:-:S03]  /*4690*/  FMUL.FTZ R7, R7, 0.5 ;  /* 0x3f00000007077820 */ /* 0x000fc60000410000 */
[----:B------:R-:W-:-:S04]  /*46a0*/  FFMA R0, -R5, R5, R4 ;  /* 0x0000000505007223 */ /* 0x000fc80000000104 */
[----:B------:R-:W-:-:S07]  /*46b0*/  FFMA R0, R0, R7, R5 ;  /* 0x0000000700007223 */ /* 0x000fce0000000005 */
.L_x_123:
[----:B------:R-:W-:Y:S05]  /*46c0*/  BSYNC.RECONVERGENT B0 ;  /* 0x0000000000007941 */ /* 0x000fea0003800200 */
.L_x_121:
[----:B------:R-:W0:Y:S01]  /*46d0*/  LDCU UR6, c[0x0][0x394] ;  /* 0x00007280ff0677ac */ /* 0x000e220008000800 */
[----:B------:R-:W-:Y:S01]  /*46e0*/  FMUL R0, R0, 0.125 ;  /* 0x3e00000000007820 */ /* 0x000fe20000400000 */
[----:B------:R-:W-:Y:S01]  /*46f0*/  FMNMX.NAN R6, R6, 255, PT ;  /* 0x437f000006067809 */ /* 0x000fe20003820000 */
[----:B------:R-:W1:Y:S01]  /*4700*/  LDCU UR7, c[0x0][0x398] ;  /* 0x00007300ff0777ac */ /* 0x000e620008000800 */
[----:B------:R-:W-:Y:S02]  /*4710*/  FMNMX.NAN R8, R13, 255, PT ;  /* 0x437f00000d087809 */ /* 0x000fe40003820000 */
[----:B------:R2:W3:Y:S01]  /*4720*/  F2I.U32.TRUNC.NTZ R9, R6 ;  /* 0x0000000600097305 */ /* 0x0004e2000020f000 */
[----:B------:R-:W-:Y:S01]  /*4730*/  FMNMX.NAN R0, R0, 255, PT ;  /* 0x437f000000007809 */ /* 0x000fe20003820000 */
[----:B------:R-:W4:Y:S06]  /*4740*/  LDCU.64 UR4, c[0x0][0x388] ;  /* 0x00007100ff0477ac */ /* 0x000f2c0008000a00 */
[----:B------:R-:W5:Y:S01]  /*4750*/  F2I.U32.TRUNC.NTZ R11, R8 ;  /* 0x00000008000b7305 */ /* 0x000f62000020f000 */
[----:B0-----:R-:W-:-:S04]  /*4760*/  IMAD R2, R3, UR6, R2 ;  /* 0x0000000603027c24 */ /* 0x001fc8000f8e0202 */
[----:B-1----:R-:W-:-:S03]  /*4770*/  IMAD R7, R2, UR7, RZ ;  /* 0x0000000702077c24 */ /* 0x002fc6000f8e02ff */
[----:B------:R-:W0:Y:S02]  /*4780*/  F2I.U32.TRUNC.NTZ R13, R0 ;  /* 0x00000000000d7305 */ /* 0x000e24000020f000 */
[C---:B------:R-:W-:Y:S02]  /*4790*/  IADD3 R2, PT, PT, R7.reuse, 0x2, RZ ;  /* 0x0000000207027810 */ /* 0x040fe40007ffe0ff */
[C---:B------:R-:W-:Y:S02]  /*47a0*/  IADD3 R4, PT, PT, R7.reuse, 0x1, RZ ;  /* 0x0000000107047810 */ /* 0x040fe40007ffe0ff */
[----:B----4-:R-:W-:Y:S02]  /*47b0*/  IADD3 R2, P0, PT, R2, UR4, RZ ;  /* 0x0000000402027c10 */ /* 0x010fe4000ff1e0ff */
[----:B--2---:R-:W-:Y:S02]  /*47c0*/  IADD3 R6, P2, PT, R7, UR4, RZ ;  /* 0x0000000407067c10 */ /* 0x004fe4000ff5e0ff */
[----:B------:R-:W-:-:S02]  /*47d0*/  IADD3 R4, P1, PT, R4, UR4, RZ ;  /* 0x0000000404047c10 */ /* 0x000fc4000ff3e0ff */
[----:B------:R-:W-:Y:S01]  /*47e0*/  IADD3.X R3, PT, PT, RZ, UR5, RZ, P0, !PT ;  /* 0x00000005ff037c10 */ /* 0x000fe200087fe4ff */
[----:B------:R-:W-:Y:S01]  /*47f0*/  IMAD.X R7, RZ, RZ, UR5, P2 ;  /* 0x00000005ff077e24 */ /* 0x000fe200090e06ff */
[----:B------:R-:W-:-:S03]  /*4800*/  IADD3.X R5, PT, PT, RZ, UR5, RZ, P1, !PT ;  /* 0x00000005ff057c10 */ /* 0x000fc60008ffe4ff */
[----:B---3--:R-:W-:Y:S04]  /*4810*/  STG.E.U8 desc[UR10][R2.64], R9 ;  /* 0x0000000902007986 */ /* 0x008fe8000c10110a */
[----:B-----5:R-:W-:Y:S04]  /*4820*/  STG.E.U8 desc[UR10][R4.64], R11 ;  /* 0x0000000b04007986 */ /* 0x020fe8000c10110a */
[----:B0-----:R-:W-:Y:S01]  /*4830*/  STG.E.U8 desc[UR10][R6.64], R13 ;  /* 0x0000000d06007986 */ /* 0x001fe2000c10110a */
[----:B------:R-:W-:Y:S05]  /*4840*/  EXIT ;  /* 0x000000000000794d */ /* 0x000fea0003800000 */
        .weak           $__internal_0_$__cuda_sm20_sqrt_rn_f32_slowpath
        .type           $__internal_0_$__cuda_sm20_sqrt_rn_f32_slowpath,@function
        .size           $__internal_0_$__cuda_sm20_sqrt_rn_f32_slowpath,(.L_x_126 - $__internal_0_$__cuda_sm20_sqrt_rn_f32_slowpath)
$__internal_0_$__cuda_sm20_sqrt_rn_f32_slowpath:
[----:B------:R-:W-:-:S13]  /*4850*/  LOP3.LUT P0, RZ, R0, 0x7fffffff, RZ, 0xc0, !PT ;  /* 0x7fffffff00ff7812 */ /* 0x000fda000780c0ff */
[----:B------:R-:W-:Y:S01]  /*4860*/  @!P0 MOV R7, R0 ;  /* 0x0000000000078202 */ /* 0x000fe20000000f00 */
[----:B------:R-:W-:Y:S06]  /*4870*/  @!P0 BRA `(.L_x_124) ;  /* 0x0000000000408947 */ /* 0x000fec0003800000 */
[----:B------:R-:W-:-:S13]  /*4880*/  FSETP.GEU.FTZ.AND P0, PT, R0, RZ, PT ;  /* 0x000000ff0000720b */ /* 0x000fda0003f1e000 */
[----:B------:R-:W-:Y:S01]  /*4890*/  @!P0 MOV R7, 0x7fffffff ;  /* 0x7fffffff00078802 */ /* 0x000fe20000000f00 */
[----:B------:R-:W-:Y:S06]  /*48a0*/  @!P0 BRA `(.L_x_124) ;  /* 0x0000000000348947 */ /* 0x000fec0003800000 */
[----:B------:R-:W-:-:S13]  /*48b0*/  FSETP.GTU.FTZ.AND P0, PT, |R0|, +INF , PT ;  /* 0x7f8000000000780b */ /* 0x000fda0003f1c200 */
[----:B------:R-:W-:Y:S01]  /*48c0*/  @P0 FADD.FTZ R7, R0, 1 ;  /* 0x3f80000000070421 */ /* 0x000fe20000010000 */
[----:B------:R-:W-:Y:S06]  /*48d0*/  @P0 BRA `(.L_x_124) ;  /* 0x0000000000280947 */ /* 0x000fec0003800000 */
[----:B------:R-:W-:-:S13]  /*48e0*/  FSETP.NEU.FTZ.AND P0, PT, |R0|, +INF , PT ;  /* 0x7f8000000000780b */ /* 0x000fda0003f1d200 */
[----:B------:R-:W-:-:S04]  /*48f0*/  @P0 FFMA R8, R0, 1.84467440737095516160e+19, RZ ;  /* 0x5f80000000080823 */ /* 0x000fc800000000ff */
[----:B------:R-:W0:Y:S02]  /*4900*/  @P0 MUFU.RSQ R7, R8 ;  /* 0x0000000800070308 */ /* 0x000e240000001400 */
[----:B0-----:R-:W-:Y:S01]  /*4910*/  @P0 FMUL.FTZ R9, R8, R7 ;  /* 0x0000000708090220 */ /* 0x001fe20000410000 */
[----:B------:R-:W-:Y:S01]  /*4920*/  @P0 FMUL.FTZ R11, R7, 0.5 ;  /* 0x3f000000070b0820 */ /* 0x000fe20000410000 */
[----:B------:R-:W-:Y:S02]  /*4930*/  @!P0 IMAD.MOV.U32 R7, RZ, RZ, R0 ;  /* 0x000000ffff078224 */ /* 0x000fe400078e0000 */
[----:B------:R-:W-:-:S04]  /*4940*/  @P0 FADD.FTZ R10, -R9, -RZ ;  /* 0x800000ff090a0221 */ /* 0x000fc80000010100 */
[----:B------:R-:W-:-:S04]  /*4950*/  @P0 FFMA R10, R9, R10, R8 ;  /* 0x0000000a090a0223 */ /* 0x000fc80000000008 */
[----:B------:R-:W-:-:S04]  /*4960*/  @P0 FFMA R10, R10, R11, R9 ;  /* 0x0000000b0a0a0223 */ /* 0x000fc80000000009 */
[----:B------:R-:W-:-:S07]  /*4970*/  @P0 FMUL.FTZ R7, R10, 2.3283064365386962891e-10 ;  /* 0x2f8000000a070820 */ /* 0x000fce0000410000 */
.L_x_124:
[----:B------:R-:W-:Y:S01]  /*4980*/  HFMA2 R9, -RZ, RZ, 0, 0 ;  /* 0x00000000ff097431 */ /* 0x000fe200000001ff */
[----:B------:R-:W-:Y:S02]  /*4990*/  MOV R8, R12 ;  /* 0x0000000c00087202 */ /* 0x000fe40000000f00 */
[----:B------:R-:W-:Y:S02]  /*49a0*/  MOV R0, R7 ;  /* 0x0000000700007202 */ /* 0x000fe40000000f00 */
[----:B------:R-:W-:Y:S05]  /*49b0*/  RET.REL.NODEC R8 `(_Z5sobelPhS_jjj) ;  /* 0xffffffb408907950 */ /* 0x000fea0003c3ffff */
.L_x_125:
[----:B------:R-:W-:-:S00]  /*49c0*/  BRA `(.L_x_125) ;  /* 0xfffffffc00fc7947 */ /* 0x000fc0000383ffff */
[----:B------:R-:W-:-:S00]  /*49d0*/  NOP ;  /* 0x0000000000007918 */ /* 0x000fc00000000000 */
        /* <DEDUP_REMOVED lines=10> */
.L_x_126:


//--------------------- .nv.shared._Z5sobelPhS_jjj --------------------------
	.section	.nv.shared._Z5sobelPhS_jjj,"aw",@nobits
	.sectionflags	@""
	.align	4
.nv.shared._Z5sobelPhS_jjj:
	.zero		6076


//--------------------- .nv.shared.reserved.0     --------------------------
	.section	.nv.shared.reserved.0,"aw",@nobits
	.weak		__nv_reservedSMEM_offset_0_alias
	.size		__nv_reservedSMEM_offset_0_alias, 0, 64
	.other		__nv_reservedSMEM_offset_0_alias,@"STO_CUDA_RESERVED_SHARED STV_DEFAULT"
__nv_reservedSMEM_offset_0_alias:
	.zero		0
	.zero		64


//--------------------- .nv.constant0._Z5sobelPhS_jjj --------------------------
	.section	.nv.constant0._Z5sobelPhS_jjj,"a",@progbits
	.sectionflags	@""
	.align	4
.nv.constant0._Z5sobelPhS_jjj:
	.zero		924


//--------------------- SYMBOLS --------------------------

	.type		.nv.reservedSmem.offset0,@object
	.size		.nv.reservedSmem.offset0,0x4
	.type		.nv.reservedSmem.cap,@object
	.size		.nv.reservedSmem.cap,0x4
